//
// Generated by NVIDIA NVVM Compiler
//
// Compiler Build ID: CL-36424714
// Cuda compilation tools, release 13.0, V13.0.88
// Based on NVVM 20.0.0
//

.version 9.0
.target sm_100
.address_size 64

	// .globl	_Z28stencil7_coarsened_kernel_3dILi2EEvPKiS1_PKdS3_S3_S3_Pdiiiiii

.visible .entry _Z28stencil7_coarsened_kernel_3dILi2EEvPKiS1_PKdS3_S3_S3_Pdiiiiii(
	.param .u64 .ptr .align 1 _Z28stencil7_coarsened_kernel_3dILi2EEvPKiS1_PKdS3_S3_S3_Pdiiiiii_param_0,
	.param .u64 .ptr .align 1 _Z28stencil7_coarsened_kernel_3dILi2EEvPKiS1_PKdS3_S3_S3_Pdiiiiii_param_1,
	.param .u64 .ptr .align 1 _Z28stencil7_coarsened_kernel_3dILi2EEvPKiS1_PKdS3_S3_S3_Pdiiiiii_param_2,
	.param .u64 .ptr .align 1 _Z28stencil7_coarsened_kernel_3dILi2EEvPKiS1_PKdS3_S3_S3_Pdiiiiii_param_3,
	.param .u64 .ptr .align 1 _Z28stencil7_coarsened_kernel_3dILi2EEvPKiS1_PKdS3_S3_S3_Pdiiiiii_param_4,
	.param .u64 .ptr .align 1 _Z28stencil7_coarsened_kernel_3dILi2EEvPKiS1_PKdS3_S3_S3_Pdiiiiii_param_5,
	.param .u64 .ptr .align 1 _Z28stencil7_coarsened_kernel_3dILi2EEvPKiS1_PKdS3_S3_S3_Pdiiiiii_param_6,
	.param .u32 _Z28stencil7_coarsened_kernel_3dILi2EEvPKiS1_PKdS3_S3_S3_Pdiiiiii_param_7,
	.param .u32 _Z28stencil7_coarsened_kernel_3dILi2EEvPKiS1_PKdS3_S3_S3_Pdiiiiii_param_8,
	.param .u32 _Z28stencil7_coarsened_kernel_3dILi2EEvPKiS1_PKdS3_S3_S3_Pdiiiiii_param_9,
	.param .u32 _Z28stencil7_coarsened_kernel_3dILi2EEvPKiS1_PKdS3_S3_S3_Pdiiiiii_param_10,
	.param .u32 _Z28stencil7_coarsened_kernel_3dILi2EEvPKiS1_PKdS3_S3_S3_Pdiiiiii_param_11,
	.param .u32 _Z28stencil7_coarsened_kernel_3dILi2EEvPKiS1_PKdS3_S3_S3_Pdiiiiii_param_12
)
{
	.reg .pred 	%p<116>;
	.reg .b32 	%r<99>;
	.reg .b64 	%rd<95>;
	.reg .b64 	%fd<108>;

	ld.param.u64 	%rd17, [_Z28stencil7_coarsened_kernel_3dILi2EEvPKiS1_PKdS3_S3_S3_Pdiiiiii_param_1];
	ld.param.u64 	%rd18, [_Z28stencil7_coarsened_kernel_3dILi2EEvPKiS1_PKdS3_S3_S3_Pdiiiiii_param_2];
	ld.param.u64 	%rd19, [_Z28stencil7_coarsened_kernel_3dILi2EEvPKiS1_PKdS3_S3_S3_Pdiiiiii_param_3];
	ld.param.u64 	%rd14, [_Z28stencil7_coarsened_kernel_3dILi2EEvPKiS1_PKdS3_S3_S3_Pdiiiiii_param_4];
	ld.param.u64 	%rd15, [_Z28stencil7_coarsened_kernel_3dILi2EEvPKiS1_PKdS3_S3_S3_Pdiiiiii_param_5];
	ld.param.u32 	%r33, [_Z28stencil7_coarsened_kernel_3dILi2EEvPKiS1_PKdS3_S3_S3_Pdiiiiii_param_7];
	ld.param.u32 	%r34, [_Z28stencil7_coarsened_kernel_3dILi2EEvPKiS1_PKdS3_S3_S3_Pdiiiiii_param_8];
	ld.param.u32 	%r35, [_Z28stencil7_coarsened_kernel_3dILi2EEvPKiS1_PKdS3_S3_S3_Pdiiiiii_param_10];
	ld.param.u32 	%r36, [_Z28stencil7_coarsened_kernel_3dILi2EEvPKiS1_PKdS3_S3_S3_Pdiiiiii_param_11];
	ld.param.u32 	%r37, [_Z28stencil7_coarsened_kernel_3dILi2EEvPKiS1_PKdS3_S3_S3_Pdiiiiii_param_12];
	cvta.to.global.u64 	%rd1, %rd18;
	cvta.to.global.u64 	%rd2, %rd19;
	cvta.to.global.u64 	%rd3, %rd14;
	cvta.to.global.u64 	%rd4, %rd15;
	cvta.to.global.u64 	%rd5, %rd17;
	mov.u32 	%r38, %ctaid.x;
	mov.u32 	%r39, %ntid.x;
	mov.u32 	%r40, %tid.x;
	mad.lo.s32 	%r41, %r38, %r39, %r40;
	shl.b32 	%r1, %r41, 1;
	add.s32 	%r2, %r36, %r1;
	setp.le.s32 	%p3, %r37, %r1;
	@%p3 bra 	$L__BB0_60;
	mul.lo.s32 	%r3, %r35, %r35;
	add.s32 	%r42, %r2, 2;
	add.s32 	%r4, %r37, %r36;
	setp.gt.s32 	%p5, %r42, %r4;
	sub.s32 	%r43, %r37, %r1;
	selp.b32 	%r5, %r43, 2, %p5;
	add.s32 	%r44, %r2, %r34;
	div.s32 	%r45, %r44, %r3;
	div.s32 	%r46, %r44, %r35;
	rem.s32 	%r47, %r46, %r35;
	mul.lo.s32 	%r48, %r46, %r35;
	sub.s32 	%r6, %r44, %r48;
	add.s32 	%r49, %r35, -1;
	min.s32 	%r50, %r45, %r47;
	max.s32 	%r51, %r45, %r47;
	setp.ge.s32 	%p6, %r51, %r49;
	min.s32 	%r52, %r50, %r6;
	setp.lt.s32 	%p7, %r52, 1;
	mov.pred 	%p115, 0;
	or.pred  	%p8, %p7, %p6;
	@%p8 bra 	$L__BB0_3;
	add.s32 	%r53, %r6, %r5;
	setp.lt.s32 	%p115, %r53, %r35;
$L__BB0_3:
	div.s32 	%r54, %r2, %r3;
	setp.lt.s32 	%p9, %r54, 1;
	not.pred 	%p10, %p115;
	or.pred  	%p11, %p10, %p9;
	div.s32 	%r56, %r33, %r3;
	add.s32 	%r58, %r56, -1;
	setp.ge.s32 	%p12, %r54, %r58;
	or.pred  	%p13, %p11, %p12;
	@%p13 bra 	$L__BB0_6;
	ld.param.u64 	%rd94, [_Z28stencil7_coarsened_kernel_3dILi2EEvPKiS1_PKdS3_S3_S3_Pdiiiiii_param_6];
	ld.param.u64 	%rd92, [_Z28stencil7_coarsened_kernel_3dILi2EEvPKiS1_PKdS3_S3_S3_Pdiiiiii_param_0];
	mul.wide.s32 	%rd74, %r2, 8;
	add.s64 	%rd75, %rd2, %rd74;
	sub.s32 	%r90, %r2, %r3;
	mul.wide.s32 	%rd76, %r90, 8;
	add.s64 	%rd77, %rd2, %rd76;
	sub.s32 	%r91, %r2, %r35;
	mul.wide.s32 	%rd78, %r91, 8;
	add.s64 	%rd79, %rd2, %rd78;
	ld.global.nc.f64 	%fd1, [%rd75];
	mul.wide.s32 	%rd80, %r35, 8;
	add.s64 	%rd81, %rd75, %rd80;
	mul.wide.u32 	%rd82, %r3, 8;
	add.s64 	%rd83, %rd75, %rd82;
	ld.global.nc.f64 	%fd2, [%rd77+8];
	ld.global.nc.f64 	%fd3, [%rd79+8];
	add.s32 	%r92, %r2, 1;
	ld.global.nc.f64 	%fd4, [%rd75+8];
	ld.global.nc.f64 	%fd5, [%rd81+8];
	ld.global.nc.f64 	%fd6, [%rd83+8];
	add.s64 	%rd6, %rd75, 16;
	ld.global.nc.f64 	%fd63, [%rd83];
	ld.global.nc.f64 	%fd64, [%rd81];
	ld.global.nc.f64 	%fd65, [%rd79];
	ld.global.nc.f64 	%fd66, [%rd77];
	ld.global.nc.f64 	%fd67, [%rd75+-8];
	cvta.to.global.u64 	%rd84, %rd92;
	mul.wide.s32 	%rd85, %r2, 4;
	add.s64 	%rd7, %rd84, %rd85;
	ld.global.nc.u32 	%r93, [%rd7];
	mul.wide.s32 	%rd86, %r93, 8;
	add.s64 	%rd87, %rd1, %rd86;
	ld.global.nc.f64 	%fd68, [%rd87];
	ld.global.nc.f64 	%fd69, [%rd87+8];
	mul.f64 	%fd70, %fd69, %fd65;
	fma.rn.f64 	%fd71, %fd68, %fd66, %fd70;
	ld.global.nc.f64 	%fd72, [%rd87+16];
	fma.rn.f64 	%fd73, %fd72, %fd67, %fd71;
	ld.global.nc.f64 	%fd74, [%rd87+24];
	fma.rn.f64 	%fd75, %fd74, %fd1, %fd73;
	ld.global.nc.f64 	%fd76, [%rd87+32];
	fma.rn.f64 	%fd77, %fd76, %fd4, %fd75;
	ld.global.nc.f64 	%fd78, [%rd87+40];
	fma.rn.f64 	%fd79, %fd78, %fd64, %fd77;
	ld.global.nc.f64 	%fd80, [%rd87+48];
	fma.rn.f64 	%fd81, %fd80, %fd63, %fd79;
	cvta.to.global.u64 	%rd88, %rd94;
	add.s64 	%rd8, %rd88, %rd74;
	st.global.f64 	[%rd8], %fd81;
	setp.lt.s32 	%p114, %r92, %r4;
	@%p114 bra 	$L__BB0_5;
	bra.uni 	$L__BB0_60;
$L__BB0_5:
	ld.global.nc.f64 	%fd82, [%rd6];
	ld.global.nc.u32 	%r94, [%rd7+4];
	mul.wide.s32 	%rd89, %r94, 8;
	add.s64 	%rd90, %rd1, %rd89;
	ld.global.nc.f64 	%fd83, [%rd90];
	ld.global.nc.f64 	%fd84, [%rd90+8];
	mul.f64 	%fd85, %fd84, %fd3;
	fma.rn.f64 	%fd86, %fd83, %fd2, %fd85;
	ld.global.nc.f64 	%fd87, [%rd90+16];
	fma.rn.f64 	%fd88, %fd87, %fd1, %fd86;
	ld.global.nc.f64 	%fd89, [%rd90+24];
	fma.rn.f64 	%fd90, %fd89, %fd4, %fd88;
	ld.global.nc.f64 	%fd91, [%rd90+32];
	fma.rn.f64 	%fd92, %fd91, %fd82, %fd90;
	ld.global.nc.f64 	%fd93, [%rd90+40];
	fma.rn.f64 	%fd94, %fd93, %fd5, %fd92;
	ld.global.nc.f64 	%fd95, [%rd90+48];
	fma.rn.f64 	%fd96, %fd95, %fd6, %fd94;
	st.global.f64 	[%rd8+8], %fd96;
	bra.uni 	$L__BB0_60;
$L__BB0_6:
	setp.lt.s32 	%p14, %r5, 1;
	@%p14 bra 	$L__BB0_60;
	add.s32 	%r7, %r34, %r33;
	sub.s32 	%r8, %r34, %r3;
	add.s32 	%r9, %r3, %r7;
	sub.s32 	%r10, %r3, %r34;
	mov.b32 	%r95, 0;
$L__BB0_8:
	add.s32 	%r12, %r95, %r2;
	setp.ge.s32 	%p15, %r12, %r33;
	@%p15 bra 	$L__BB0_60;
	ld.param.u64 	%rd91, [_Z28stencil7_coarsened_kernel_3dILi2EEvPKiS1_PKdS3_S3_S3_Pdiiiiii_param_0];
	cvta.to.global.u64 	%rd20, %rd91;
	mul.wide.s32 	%rd21, %r12, 4;
	add.s64 	%rd22, %rd20, %rd21;
	ld.global.nc.u32 	%r13, [%rd22];
	ld.global.nc.u32 	%r14, [%rd22+4];
	setp.ge.s32 	%p16, %r13, %r14;
	mov.f64 	%fd107, 0d0000000000000000;
	@%p16 bra 	$L__BB0_59;
	sub.s32 	%r60, %r14, %r13;
	and.b32  	%r15, %r60, 3;
	setp.eq.s32 	%p17, %r15, 0;
	mov.f64 	%fd107, 0d0000000000000000;
	mov.u32 	%r96, %r13;
	@%p17 bra 	$L__BB0_32;
	mul.wide.s32 	%rd23, %r13, 4;
	add.s64 	%rd9, %rd5, %rd23;
	ld.global.nc.u32 	%r61, [%rd9];
	setp.ge.s32 	%p18, %r61, %r34;
	setp.lt.s32 	%p19, %r61, %r7;
	and.pred  	%p20, %p18, %p19;
	@%p20 bra 	$L__BB0_16;
	setp.ne.s64 	%p21, %rd14, 0;
	setp.ge.s32 	%p22, %r61, %r8;
	and.pred  	%p23, %p21, %p22;
	setp.lt.s32 	%p24, %r61, %r34;
	and.pred  	%p25, %p24, %p23;
	@%p25 bra 	$L__BB0_15;
	setp.eq.s64 	%p26, %rd15, 0;
	setp.lt.s32 	%p27, %r61, %r7;
	or.pred  	%p28, %p26, %p27;
	setp.ge.s32 	%p29, %r61, %r9;
	mov.f64 	%fd97, 0d0000000000000000;
	or.pred  	%p30, %p28, %p29;
	@%p30 bra 	$L__BB0_17;
	sub.s32 	%r62, %r61, %r7;
	mul.wide.s32 	%rd24, %r62, 8;
	add.s64 	%rd25, %rd4, %rd24;
	ld.global.nc.f64 	%fd97, [%rd25];
	bra.uni 	$L__BB0_17;
$L__BB0_15:
	add.s32 	%r63, %r10, %r61;
	mul.wide.s32 	%rd26, %r63, 8;
	add.s64 	%rd27, %rd3, %rd26;
	ld.global.nc.f64 	%fd97, [%rd27];
	bra.uni 	$L__BB0_17;
$L__BB0_16:
	sub.s32 	%r64, %r61, %r34;
	mul.wide.s32 	%rd28, %r64, 8;
	add.s64 	%rd29, %rd2, %rd28;
	ld.global.nc.f64 	%fd97, [%rd29];
$L__BB0_17:
	mul.wide.s32 	%rd30, %r13, 8;
	add.s64 	%rd10, %rd1, %rd30;
	ld.global.nc.f64 	%fd50, [%rd10];
	fma.rn.f64 	%fd107, %fd97, %fd50, 0d0000000000000000;
	add.s32 	%r96, %r13, 1;
	setp.eq.s32 	%p31, %r15, 1;
	@%p31 bra 	$L__BB0_32;
	ld.global.nc.u32 	%r65, [%rd9+4];
	setp.ge.s32 	%p32, %r65, %r34;
	setp.lt.s32 	%p33, %r65, %r7;
	and.pred  	%p34, %p32, %p33;
	@%p34 bra 	$L__BB0_23;
	setp.ne.s64 	%p35, %rd14, 0;
	setp.ge.s32 	%p36, %r65, %r8;
	and.pred  	%p37, %p35, %p36;
	setp.lt.s32 	%p38, %r65, %r34;
	and.pred  	%p39, %p38, %p37;
	@%p39 bra 	$L__BB0_22;
	setp.eq.s64 	%p40, %rd15, 0;
	or.pred  	%p42, %p40, %p33;
	setp.ge.s32 	%p43, %r65, %r9;
	mov.f64 	%fd98, 0d0000000000000000;
	or.pred  	%p44, %p42, %p43;
	@%p44 bra 	$L__BB0_24;
	sub.s32 	%r66, %r65, %r7;
	mul.wide.s32 	%rd31, %r66, 8;
	add.s64 	%rd32, %rd4, %rd31;
	ld.global.nc.f64 	%fd98, [%rd32];
	bra.uni 	$L__BB0_24;
$L__BB0_22:
	add.s32 	%r67, %r10, %r65;
	mul.wide.s32 	%rd33, %r67, 8;
	add.s64 	%rd34, %rd3, %rd33;
	ld.global.nc.f64 	%fd98, [%rd34];
	bra.uni 	$L__BB0_24;
$L__BB0_23:
	sub.s32 	%r68, %r65, %r34;
	mul.wide.s32 	%rd35, %r68, 8;
	add.s64 	%rd36, %rd2, %rd35;
	ld.global.nc.f64 	%fd98, [%rd36];
$L__BB0_24:
	ld.global.nc.f64 	%fd52, [%rd10+8];
	fma.rn.f64 	%fd107, %fd98, %fd52, %fd107;
	add.s32 	%r96, %r13, 2;
	setp.eq.s32 	%p45, %r15, 2;
	@%p45 bra 	$L__BB0_32;
	ld.global.nc.u32 	%r69, [%rd9+8];
	setp.ge.s32 	%p46, %r69, %r34;
	setp.lt.s32 	%p47, %r69, %r7;
	and.pred  	%p48, %p46, %p47;
	@%p48 bra 	$L__BB0_30;
	setp.ne.s64 	%p49, %rd14, 0;
	setp.ge.s32 	%p50, %r69, %r8;
	and.pred  	%p51, %p49, %p50;
	setp.lt.s32 	%p52, %r69, %r34;
	and.pred  	%p53, %p52, %p51;
	@%p53 bra 	$L__BB0_29;
	setp.eq.s64 	%p54, %rd15, 0;
	setp.lt.s32 	%p55, %r69, %r7;
	or.pred  	%p56, %p54, %p55;
	setp.ge.s32 	%p57, %r69, %r9;
	mov.f64 	%fd99, 0d0000000000000000;
	or.pred  	%p58, %p56, %p57;
	@%p58 bra 	$L__BB0_31;
	sub.s32 	%r70, %r69, %r7;
	mul.wide.s32 	%rd37, %r70, 8;
	add.s64 	%rd38, %rd4, %rd37;
	ld.global.nc.f64 	%fd99, [%rd38];
	bra.uni 	$L__BB0_31;
$L__BB0_29:
	add.s32 	%r71, %r10, %r69;
	mul.wide.s32 	%rd39, %r71, 8;
	add.s64 	%rd40, %rd3, %rd39;
	ld.global.nc.f64 	%fd99, [%rd40];
	bra.uni 	$L__BB0_31;
$L__BB0_30:
	sub.s32 	%r72, %r69, %r34;
	mul.wide.s32 	%rd41, %r72, 8;
	add.s64 	%rd42, %rd2, %rd41;
	ld.global.nc.f64 	%fd99, [%rd42];
$L__BB0_31:
	ld.global.nc.f64 	%fd54, [%rd10+16];
	fma.rn.f64 	%fd107, %fd99, %fd54, %fd107;
	add.s32 	%r96, %r13, 3;
$L__BB0_32:
	sub.s32 	%r73, %r13, %r14;
	setp.gt.u32 	%p59, %r73, -4;
	@%p59 bra 	$L__BB0_59;
	sub.s32 	%r97, %r96, %r14;
$L__BB0_34:
	mul.wide.s32 	%rd43, %r96, 4;
	add.s64 	%rd44, %rd5, %rd43;
	add.s64 	%rd11, %rd44, 8;
	ld.global.nc.u32 	%r74, [%rd44];
	setp.lt.s32 	%p60, %r74, %r34;
	setp.ge.s32 	%p61, %r74, %r7;
	or.pred  	%p62, %p60, %p61;
	@%p62 bra 	$L__BB0_36;
	sub.s32 	%r77, %r74, %r34;
	mul.wide.s32 	%rd49, %r77, 8;
	add.s64 	%rd50, %rd2, %rd49;
	ld.global.nc.f64 	%fd103, [%rd50];
	bra.uni 	$L__BB0_40;
$L__BB0_36:
	setp.eq.s64 	%p63, %rd14, 0;
	setp.lt.s32 	%p64, %r74, %r8;
	or.pred  	%p65, %p63, %p64;
	setp.ge.s32 	%p66, %r74, %r34;
	or.pred  	%p67, %p66, %p65;
	@%p67 bra 	$L__BB0_38;
	add.s32 	%r76, %r10, %r74;
	mul.wide.s32 	%rd47, %r76, 8;
	add.s64 	%rd48, %rd3, %rd47;
	ld.global.nc.f64 	%fd103, [%rd48];
	bra.uni 	$L__BB0_40;
$L__BB0_38:
	setp.eq.s64 	%p68, %rd15, 0;
	setp.lt.s32 	%p69, %r74, %r7;
	or.pred  	%p70, %p68, %p69;
	setp.ge.s32 	%p71, %r74, %r9;
	mov.f64 	%fd103, 0d0000000000000000;
	or.pred  	%p72, %p70, %p71;
	@%p72 bra 	$L__BB0_40;
	sub.s32 	%r75, %r74, %r7;
	mul.wide.s32 	%rd45, %r75, 8;
	add.s64 	%rd46, %rd4, %rd45;
	ld.global.nc.f64 	%fd103, [%rd46];
$L__BB0_40:
	mul.wide.s32 	%rd51, %r96, 8;
	add.s64 	%rd52, %rd1, %rd51;
	add.s64 	%rd12, %rd52, 16;
	ld.global.nc.f64 	%fd56, [%rd52];
	fma.rn.f64 	%fd29, %fd103, %fd56, %fd107;
	ld.global.nc.u32 	%r78, [%rd11+-4];
	setp.ge.s32 	%p73, %r78, %r34;
	setp.lt.s32 	%p74, %r78, %r7;
	and.pred  	%p75, %p73, %p74;
	@%p75 bra 	$L__BB0_45;
	setp.ne.s64 	%p76, %rd14, 0;
	setp.ge.s32 	%p77, %r78, %r8;
	and.pred  	%p78, %p76, %p77;
	setp.lt.s32 	%p79, %r78, %r34;
	and.pred  	%p80, %p79, %p78;
	@%p80 bra 	$L__BB0_44;
	setp.eq.s64 	%p81, %rd15, 0;
	or.pred  	%p83, %p81, %p74;
	setp.ge.s32 	%p84, %r78, %r9;
	mov.f64 	%fd104, 0d0000000000000000;
	or.pred  	%p85, %p83, %p84;
	@%p85 bra 	$L__BB0_46;
	sub.s32 	%r79, %r78, %r7;
	mul.wide.s32 	%rd53, %r79, 8;
	add.s64 	%rd54, %rd4, %rd53;
	ld.global.nc.f64 	%fd104, [%rd54];
	bra.uni 	$L__BB0_46;
$L__BB0_44:
	add.s32 	%r80, %r10, %r78;
	mul.wide.s32 	%rd55, %r80, 8;
	add.s64 	%rd56, %rd3, %rd55;
	ld.global.nc.f64 	%fd104, [%rd56];
	bra.uni 	$L__BB0_46;
$L__BB0_45:
	sub.s32 	%r81, %r78, %r34;
	mul.wide.s32 	%rd57, %r81, 8;
	add.s64 	%rd58, %rd2, %rd57;
	ld.global.nc.f64 	%fd104, [%rd58];
$L__BB0_46:
	ld.global.nc.f64 	%fd58, [%rd12+-8];
	fma.rn.f64 	%fd34, %fd104, %fd58, %fd29;
	ld.global.nc.u32 	%r82, [%rd11];
	setp.ge.s32 	%p86, %r82, %r34;
	setp.lt.s32 	%p87, %r82, %r7;
	and.pred  	%p88, %p86, %p87;
	@%p88 bra 	$L__BB0_51;
	setp.ne.s64 	%p89, %rd14, 0;
	setp.ge.s32 	%p90, %r82, %r8;
	and.pred  	%p91, %p89, %p90;
	setp.lt.s32 	%p92, %r82, %r34;
	and.pred  	%p93, %p92, %p91;
	@%p93 bra 	$L__BB0_50;
	setp.eq.s64 	%p94, %rd15, 0;
	or.pred  	%p96, %p94, %p87;
	setp.ge.s32 	%p97, %r82, %r9;
	mov.f64 	%fd105, 0d0000000000000000;
	or.pred  	%p98, %p96, %p97;
	@%p98 bra 	$L__BB0_52;
	sub.s32 	%r83, %r82, %r7;
	mul.wide.s32 	%rd59, %r83, 8;
	add.s64 	%rd60, %rd4, %rd59;
	ld.global.nc.f64 	%fd105, [%rd60];
	bra.uni 	$L__BB0_52;
$L__BB0_50:
	add.s32 	%r84, %r10, %r82;
	mul.wide.s32 	%rd61, %r84, 8;
	add.s64 	%rd62, %rd3, %rd61;
	ld.global.nc.f64 	%fd105, [%rd62];
	bra.uni 	$L__BB0_52;
$L__BB0_51:
	sub.s32 	%r85, %r82, %r34;
	mul.wide.s32 	%rd63, %r85, 8;
	add.s64 	%rd64, %rd2, %rd63;
	ld.global.nc.f64 	%fd105, [%rd64];
$L__BB0_52:
	ld.global.nc.f64 	%fd60, [%rd12];
	fma.rn.f64 	%fd39, %fd105, %fd60, %fd34;
	ld.global.nc.u32 	%r86, [%rd11+4];
	setp.ge.s32 	%p99, %r86, %r34;
	setp.lt.s32 	%p100, %r86, %r7;
	and.pred  	%p101, %p99, %p100;
	@%p101 bra 	$L__BB0_57;
	setp.ne.s64 	%p102, %rd14, 0;
	setp.ge.s32 	%p103, %r86, %r8;
	and.pred  	%p104, %p102, %p103;
	setp.lt.s32 	%p105, %r86, %r34;
	and.pred  	%p106, %p105, %p104;
	@%p106 bra 	$L__BB0_56;
	setp.eq.s64 	%p107, %rd15, 0;
	setp.lt.s32 	%p108, %r86, %r7;
	or.pred  	%p109, %p107, %p108;
	setp.ge.s32 	%p110, %r86, %r9;
	mov.f64 	%fd106, 0d0000000000000000;
	or.pred  	%p111, %p109, %p110;
	@%p111 bra 	$L__BB0_58;
	sub.s32 	%r87, %r86, %r7;
	mul.wide.s32 	%rd65, %r87, 8;
	add.s64 	%rd66, %rd4, %rd65;
	ld.global.nc.f64 	%fd106, [%rd66];
	bra.uni 	$L__BB0_58;
$L__BB0_56:
	add.s32 	%r88, %r10, %r86;
	mul.wide.s32 	%rd67, %r88, 8;
	add.s64 	%rd68, %rd3, %rd67;
	ld.global.nc.f64 	%fd106, [%rd68];
	bra.uni 	$L__BB0_58;
$L__BB0_57:
	sub.s32 	%r89, %r86, %r34;
	mul.wide.s32 	%rd69, %r89, 8;
	add.s64 	%rd70, %rd2, %rd69;
	ld.global.nc.f64 	%fd106, [%rd70];
$L__BB0_58:
	ld.global.nc.f64 	%fd62, [%rd12+8];
	fma.rn.f64 	%fd107, %fd106, %fd62, %fd39;
	add.s32 	%r96, %r96, 4;
	add.s32 	%r97, %r97, 4;
	setp.ne.s32 	%p112, %r97, 0;
	@%p112 bra 	$L__BB0_34;
$L__BB0_59:
	ld.param.u64 	%rd93, [_Z28stencil7_coarsened_kernel_3dILi2EEvPKiS1_PKdS3_S3_S3_Pdiiiiii_param_6];
	cvta.to.global.u64 	%rd71, %rd93;
	mul.wide.s32 	%rd72, %r12, 8;
	add.s64 	%rd73, %rd71, %rd72;
	st.global.f64 	[%rd73], %fd107;
	add.s32 	%r95, %r95, 1;
	setp.lt.s32 	%p113, %r95, %r5;
	@%p113 bra 	$L__BB0_8;
$L__BB0_60:
	ret;

}
	// .globl	_Z28stencil7_coarsened_kernel_3dILi4EEvPKiS1_PKdS3_S3_S3_Pdiiiiii
.visible .entry _Z28stencil7_coarsened_kernel_3dILi4EEvPKiS1_PKdS3_S3_S3_Pdiiiiii(
	.param .u64 .ptr .align 1 _Z28stencil7_coarsened_kernel_3dILi4EEvPKiS1_PKdS3_S3_S3_Pdiiiiii_param_0,
	.param .u64 .ptr .align 1 _Z28stencil7_coarsened_kernel_3dILi4EEvPKiS1_PKdS3_S3_S3_Pdiiiiii_param_1,
	.param .u64 .ptr .align 1 _Z28stencil7_coarsened_kernel_3dILi4EEvPKiS1_PKdS3_S3_S3_Pdiiiiii_param_2,
	.param .u64 .ptr .align 1 _Z28stencil7_coarsened_kernel_3dILi4EEvPKiS1_PKdS3_S3_S3_Pdiiiiii_param_3,
	.param .u64 .ptr .align 1 _Z28stencil7_coarsened_kernel_3dILi4EEvPKiS1_PKdS3_S3_S3_Pdiiiiii_param_4,
	.param .u64 .ptr .align 1 _Z28stencil7_coarsened_kernel_3dILi4EEvPKiS1_PKdS3_S3_S3_Pdiiiiii_param_5,
	.param .u64 .ptr .align 1 _Z28stencil7_coarsened_kernel_3dILi4EEvPKiS1_PKdS3_S3_S3_Pdiiiiii_param_6,
	.param .u32 _Z28stencil7_coarsened_kernel_3dILi4EEvPKiS1_PKdS3_S3_S3_Pdiiiiii_param_7,
	.param .u32 _Z28stencil7_coarsened_kernel_3dILi4EEvPKiS1_PKdS3_S3_S3_Pdiiiiii_param_8,
	.param .u32 _Z28stencil7_coarsened_kernel_3dILi4EEvPKiS1_PKdS3_S3_S3_Pdiiiiii_param_9,
	.param .u32 _Z28stencil7_coarsened_kernel_3dILi4EEvPKiS1_PKdS3_S3_S3_Pdiiiiii_param_10,
	.param .u32 _Z28stencil7_coarsened_kernel_3dILi4EEvPKiS1_PKdS3_S3_S3_Pdiiiiii_param_11,
	.param .u32 _Z28stencil7_coarsened_kernel_3dILi4EEvPKiS1_PKdS3_S3_S3_Pdiiiiii_param_12
)
{
	.reg .pred 	%p<118>;
	.reg .b32 	%r<103>;
	.reg .b64 	%rd<104>;
	.reg .b64 	%fd<146>;

	ld.param.u64 	%rd33, [_Z28stencil7_coarsened_kernel_3dILi4EEvPKiS1_PKdS3_S3_S3_Pdiiiiii_param_0];
	ld.param.u64 	%rd34, [_Z28stencil7_coarsened_kernel_3dILi4EEvPKiS1_PKdS3_S3_S3_Pdiiiiii_param_1];
	ld.param.u64 	%rd35, [_Z28stencil7_coarsened_kernel_3dILi4EEvPKiS1_PKdS3_S3_S3_Pdiiiiii_param_2];
	ld.param.u64 	%rd36, [_Z28stencil7_coarsened_kernel_3dILi4EEvPKiS1_PKdS3_S3_S3_Pdiiiiii_param_3];
	ld.param.u64 	%rd30, [_Z28stencil7_coarsened_kernel_3dILi4EEvPKiS1_PKdS3_S3_S3_Pdiiiiii_param_4];
	ld.param.u64 	%rd31, [_Z28stencil7_coarsened_kernel_3dILi4EEvPKiS1_PKdS3_S3_S3_Pdiiiiii_param_5];
	ld.param.u32 	%r33, [_Z28stencil7_coarsened_kernel_3dILi4EEvPKiS1_PKdS3_S3_S3_Pdiiiiii_param_7];
	ld.param.u32 	%r34, [_Z28stencil7_coarsened_kernel_3dILi4EEvPKiS1_PKdS3_S3_S3_Pdiiiiii_param_8];
	ld.param.u32 	%r35, [_Z28stencil7_coarsened_kernel_3dILi4EEvPKiS1_PKdS3_S3_S3_Pdiiiiii_param_10];
	ld.param.u32 	%r36, [_Z28stencil7_coarsened_kernel_3dILi4EEvPKiS1_PKdS3_S3_S3_Pdiiiiii_param_11];
	ld.param.u32 	%r37, [_Z28stencil7_coarsened_kernel_3dILi4EEvPKiS1_PKdS3_S3_S3_Pdiiiiii_param_12];
	cvta.to.global.u64 	%rd1, %rd35;
	cvta.to.global.u64 	%rd2, %rd36;
	cvta.to.global.u64 	%rd3, %rd30;
	cvta.to.global.u64 	%rd4, %rd31;
	cvta.to.global.u64 	%rd5, %rd34;
	cvta.to.global.u64 	%rd6, %rd33;
	mov.u32 	%r38, %ctaid.x;
	mov.u32 	%r39, %ntid.x;
	mov.u32 	%r40, %tid.x;
	mad.lo.s32 	%r41, %r38, %r39, %r40;
	shl.b32 	%r1, %r41, 2;
	add.s32 	%r2, %r36, %r1;
	setp.le.s32 	%p3, %r37, %r1;
	@%p3 bra 	$L__BB1_62;
	mul.lo.s32 	%r3, %r35, %r35;
	add.s32 	%r42, %r2, 4;
	add.s32 	%r4, %r37, %r36;
	setp.gt.s32 	%p5, %r42, %r4;
	sub.s32 	%r43, %r37, %r1;
	selp.b32 	%r5, %r43, 4, %p5;
	add.s32 	%r44, %r2, %r34;
	div.s32 	%r45, %r44, %r3;
	div.s32 	%r46, %r44, %r35;
	rem.s32 	%r47, %r46, %r35;
	mul.lo.s32 	%r48, %r46, %r35;
	sub.s32 	%r6, %r44, %r48;
	add.s32 	%r49, %r35, -1;
	min.s32 	%r50, %r45, %r47;
	max.s32 	%r51, %r45, %r47;
	setp.ge.s32 	%p6, %r51, %r49;
	min.s32 	%r52, %r50, %r6;
	setp.lt.s32 	%p7, %r52, 1;
	mov.pred 	%p117, 0;
	or.pred  	%p8, %p7, %p6;
	@%p8 bra 	$L__BB1_3;
	add.s32 	%r53, %r6, %r5;
	setp.lt.s32 	%p117, %r53, %r35;
$L__BB1_3:
	div.s32 	%r54, %r2, %r3;
	setp.lt.s32 	%p9, %r54, 1;
	not.pred 	%p10, %p117;
	or.pred  	%p11, %p10, %p9;
	div.s32 	%r56, %r33, %r3;
	add.s32 	%r58, %r56, -1;
	setp.ge.s32 	%p12, %r54, %r58;
	or.pred  	%p13, %p11, %p12;
	@%p13 bra 	$L__BB1_8;
	ld.param.u64 	%rd103, [_Z28stencil7_coarsened_kernel_3dILi4EEvPKiS1_PKdS3_S3_S3_Pdiiiiii_param_6];
	mul.wide.s32 	%rd87, %r2, 8;
	add.s64 	%rd7, %rd2, %rd87;
	sub.s32 	%r90, %r2, %r3;
	mul.wide.s32 	%rd88, %r90, 8;
	add.s64 	%rd8, %rd2, %rd88;
	sub.s32 	%r91, %r2, %r35;
	mul.wide.s32 	%rd89, %r91, 8;
	add.s64 	%rd9, %rd2, %rd89;
	ld.global.nc.f64 	%fd1, [%rd7];
	mul.wide.s32 	%rd90, %r35, 8;
	add.s64 	%rd10, %rd7, %rd90;
	mul.wide.u32 	%rd91, %r3, 8;
	add.s64 	%rd11, %rd7, %rd91;
	ld.global.nc.f64 	%fd2, [%rd8+8];
	add.s32 	%r92, %r2, 1;
	ld.global.nc.f64 	%fd3, [%rd7+8];
	ld.global.nc.f64 	%fd4, [%rd7+16];
	ld.global.nc.f64 	%fd5, [%rd7+24];
	ld.global.nc.f64 	%fd62, [%rd11];
	ld.global.nc.f64 	%fd63, [%rd10];
	ld.global.nc.f64 	%fd64, [%rd9];
	ld.global.nc.f64 	%fd65, [%rd8];
	ld.global.nc.f64 	%fd66, [%rd7+-8];
	mul.wide.s32 	%rd92, %r2, 4;
	add.s64 	%rd12, %rd6, %rd92;
	ld.global.nc.u32 	%r93, [%rd12];
	mul.wide.s32 	%rd93, %r93, 8;
	add.s64 	%rd94, %rd1, %rd93;
	ld.global.nc.f64 	%fd67, [%rd94];
	ld.global.nc.f64 	%fd68, [%rd94+8];
	mul.f64 	%fd69, %fd68, %fd64;
	fma.rn.f64 	%fd70, %fd67, %fd65, %fd69;
	ld.global.nc.f64 	%fd71, [%rd94+16];
	fma.rn.f64 	%fd72, %fd71, %fd66, %fd70;
	ld.global.nc.f64 	%fd73, [%rd94+24];
	fma.rn.f64 	%fd74, %fd73, %fd1, %fd72;
	ld.global.nc.f64 	%fd75, [%rd94+32];
	fma.rn.f64 	%fd76, %fd75, %fd3, %fd74;
	ld.global.nc.f64 	%fd77, [%rd94+40];
	fma.rn.f64 	%fd78, %fd77, %fd63, %fd76;
	ld.global.nc.f64 	%fd79, [%rd94+48];
	fma.rn.f64 	%fd80, %fd79, %fd62, %fd78;
	cvta.to.global.u64 	%rd95, %rd103;
	add.s64 	%rd13, %rd95, %rd87;
	st.global.f64 	[%rd13], %fd80;
	setp.lt.s32 	%p114, %r92, %r4;
	@%p114 bra 	$L__BB1_5;
	bra.uni 	$L__BB1_62;
$L__BB1_5:
	ld.global.nc.f64 	%fd81, [%rd9+8];
	ld.global.nc.f64 	%fd82, [%rd10+8];
	ld.global.nc.f64 	%fd83, [%rd11+8];
	add.s64 	%rd16, %rd8, 16;
	add.s64 	%rd17, %rd9, 16;
	add.s64 	%rd18, %rd10, 16;
	add.s64 	%rd19, %rd11, 16;
	add.s64 	%rd20, %rd8, 24;
	add.s64 	%rd21, %rd9, 24;
	add.s64 	%rd22, %rd10, 24;
	add.s64 	%rd23, %rd11, 24;
	add.s64 	%rd24, %rd7, 32;
	add.s32 	%r94, %r2, 2;
	ld.global.nc.u32 	%r95, [%rd12+4];
	mul.wide.s32 	%rd96, %r95, 8;
	add.s64 	%rd97, %rd1, %rd96;
	ld.global.nc.f64 	%fd84, [%rd97];
	ld.global.nc.f64 	%fd85, [%rd97+8];
	mul.f64 	%fd86, %fd85, %fd81;
	fma.rn.f64 	%fd87, %fd84, %fd2, %fd86;
	ld.global.nc.f64 	%fd88, [%rd97+16];
	fma.rn.f64 	%fd89, %fd88, %fd1, %fd87;
	ld.global.nc.f64 	%fd90, [%rd97+24];
	fma.rn.f64 	%fd91, %fd90, %fd3, %fd89;
	ld.global.nc.f64 	%fd92, [%rd97+32];
	fma.rn.f64 	%fd93, %fd92, %fd4, %fd91;
	ld.global.nc.f64 	%fd94, [%rd97+40];
	fma.rn.f64 	%fd95, %fd94, %fd82, %fd93;
	ld.global.nc.f64 	%fd96, [%rd97+48];
	fma.rn.f64 	%fd97, %fd96, %fd83, %fd95;
	st.global.f64 	[%rd13+8], %fd97;
	setp.ge.s32 	%p115, %r94, %r4;
	@%p115 bra 	$L__BB1_62;
	ld.global.nc.f64 	%fd98, [%rd16];
	ld.global.nc.f64 	%fd99, [%rd17];
	ld.global.nc.f64 	%fd100, [%rd18];
	ld.global.nc.f64 	%fd101, [%rd19];
	ld.global.nc.u32 	%r96, [%rd12+8];
	mul.wide.s32 	%rd98, %r96, 8;
	add.s64 	%rd99, %rd1, %rd98;
	ld.global.nc.f64 	%fd102, [%rd99];
	ld.global.nc.f64 	%fd103, [%rd99+8];
	mul.f64 	%fd104, %fd103, %fd99;
	fma.rn.f64 	%fd105, %fd102, %fd98, %fd104;
	ld.global.nc.f64 	%fd106, [%rd99+16];
	fma.rn.f64 	%fd107, %fd106, %fd3, %fd105;
	ld.global.nc.f64 	%fd108, [%rd99+24];
	fma.rn.f64 	%fd109, %fd108, %fd4, %fd107;
	ld.global.nc.f64 	%fd110, [%rd99+32];
	fma.rn.f64 	%fd111, %fd110, %fd5, %fd109;
	ld.global.nc.f64 	%fd112, [%rd99+40];
	fma.rn.f64 	%fd113, %fd112, %fd100, %fd111;
	ld.global.nc.f64 	%fd114, [%rd99+48];
	fma.rn.f64 	%fd115, %fd114, %fd101, %fd113;
	st.global.f64 	[%rd13+16], %fd115;
	add.s32 	%r97, %r2, 3;
	setp.ge.s32 	%p116, %r97, %r4;
	@%p116 bra 	$L__BB1_62;
	ld.global.nc.f64 	%fd116, [%rd20];
	ld.global.nc.f64 	%fd117, [%rd21];
	ld.global.nc.f64 	%fd118, [%rd22];
	ld.global.nc.f64 	%fd119, [%rd23];
	ld.global.nc.f64 	%fd120, [%rd24];
	ld.global.nc.u32 	%r98, [%rd12+12];
	mul.wide.s32 	%rd100, %r98, 8;
	add.s64 	%rd101, %rd1, %rd100;
	ld.global.nc.f64 	%fd121, [%rd101];
	ld.global.nc.f64 	%fd122, [%rd101+8];
	mul.f64 	%fd123, %fd122, %fd117;
	fma.rn.f64 	%fd124, %fd121, %fd116, %fd123;
	ld.global.nc.f64 	%fd125, [%rd101+16];
	fma.rn.f64 	%fd126, %fd125, %fd4, %fd124;
	ld.global.nc.f64 	%fd127, [%rd101+24];
	fma.rn.f64 	%fd128, %fd127, %fd5, %fd126;
	ld.global.nc.f64 	%fd129, [%rd101+32];
	fma.rn.f64 	%fd130, %fd129, %fd120, %fd128;
	ld.global.nc.f64 	%fd131, [%rd101+40];
	fma.rn.f64 	%fd132, %fd131, %fd118, %fd130;
	ld.global.nc.f64 	%fd133, [%rd101+48];
	fma.rn.f64 	%fd134, %fd133, %fd119, %fd132;
	st.global.f64 	[%rd13+24], %fd134;
	bra.uni 	$L__BB1_62;
$L__BB1_8:
	setp.lt.s32 	%p14, %r5, 1;
	@%p14 bra 	$L__BB1_62;
	add.s32 	%r7, %r34, %r33;
	sub.s32 	%r8, %r34, %r3;
	add.s32 	%r9, %r3, %r7;
	sub.s32 	%r10, %r3, %r34;
	add.s64 	%rd14, %rd5, 8;
	add.s64 	%rd15, %rd1, 16;
	mov.b32 	%r99, 0;
$L__BB1_10:
	add.s32 	%r12, %r99, %r2;
	setp.ge.s32 	%p15, %r12, %r33;
	@%p15 bra 	$L__BB1_62;
	mul.wide.s32 	%rd37, %r12, 4;
	add.s64 	%rd38, %rd6, %rd37;
	ld.global.nc.u32 	%r13, [%rd38];
	ld.global.nc.u32 	%r14, [%rd38+4];
	setp.ge.s32 	%p16, %r13, %r14;
	mov.f64 	%fd145, 0d0000000000000000;
	@%p16 bra 	$L__BB1_61;
	sub.s32 	%r60, %r14, %r13;
	and.b32  	%r15, %r60, 3;
	setp.eq.s32 	%p17, %r15, 0;
	mov.f64 	%fd145, 0d0000000000000000;
	mov.u32 	%r100, %r13;
	@%p17 bra 	$L__BB1_34;
	mul.wide.s32 	%rd39, %r13, 4;
	add.s64 	%rd25, %rd5, %rd39;
	ld.global.nc.u32 	%r61, [%rd25];
	setp.ge.s32 	%p18, %r61, %r34;
	setp.lt.s32 	%p19, %r61, %r7;
	and.pred  	%p20, %p18, %p19;
	@%p20 bra 	$L__BB1_18;
	setp.ne.s64 	%p21, %rd30, 0;
	setp.ge.s32 	%p22, %r61, %r8;
	and.pred  	%p23, %p21, %p22;
	setp.lt.s32 	%p24, %r61, %r34;
	and.pred  	%p25, %p24, %p23;
	@%p25 bra 	$L__BB1_17;
	setp.eq.s64 	%p26, %rd31, 0;
	setp.lt.s32 	%p27, %r61, %r7;
	or.pred  	%p28, %p26, %p27;
	setp.ge.s32 	%p29, %r61, %r9;
	mov.f64 	%fd135, 0d0000000000000000;
	or.pred  	%p30, %p28, %p29;
	@%p30 bra 	$L__BB1_19;
	sub.s32 	%r62, %r61, %r7;
	mul.wide.s32 	%rd40, %r62, 8;
	add.s64 	%rd41, %rd4, %rd40;
	ld.global.nc.f64 	%fd135, [%rd41];
	bra.uni 	$L__BB1_19;
$L__BB1_17:
	add.s32 	%r63, %r10, %r61;
	mul.wide.s32 	%rd42, %r63, 8;
	add.s64 	%rd43, %rd3, %rd42;
	ld.global.nc.f64 	%fd135, [%rd43];
	bra.uni 	$L__BB1_19;
$L__BB1_18:
	sub.s32 	%r64, %r61, %r34;
	mul.wide.s32 	%rd44, %r64, 8;
	add.s64 	%rd45, %rd2, %rd44;
	ld.global.nc.f64 	%fd135, [%rd45];
$L__BB1_19:
	mul.wide.s32 	%rd46, %r13, 8;
	add.s64 	%rd26, %rd1, %rd46;
	ld.global.nc.f64 	%fd49, [%rd26];
	fma.rn.f64 	%fd145, %fd135, %fd49, 0d0000000000000000;
	add.s32 	%r100, %r13, 1;
	setp.eq.s32 	%p31, %r15, 1;
	@%p31 bra 	$L__BB1_34;
	ld.global.nc.u32 	%r65, [%rd25+4];
	setp.ge.s32 	%p32, %r65, %r34;
	setp.lt.s32 	%p33, %r65, %r7;
	and.pred  	%p34, %p32, %p33;
	@%p34 bra 	$L__BB1_25;
	setp.ne.s64 	%p35, %rd30, 0;
	setp.ge.s32 	%p36, %r65, %r8;
	and.pred  	%p37, %p35, %p36;
	setp.lt.s32 	%p38, %r65, %r34;
	and.pred  	%p39, %p38, %p37;
	@%p39 bra 	$L__BB1_24;
	setp.eq.s64 	%p40, %rd31, 0;
	or.pred  	%p42, %p40, %p33;
	setp.ge.s32 	%p43, %r65, %r9;
	mov.f64 	%fd136, 0d0000000000000000;
	or.pred  	%p44, %p42, %p43;
	@%p44 bra 	$L__BB1_26;
	sub.s32 	%r66, %r65, %r7;
	mul.wide.s32 	%rd47, %r66, 8;
	add.s64 	%rd48, %rd4, %rd47;
	ld.global.nc.f64 	%fd136, [%rd48];
	bra.uni 	$L__BB1_26;
$L__BB1_24:
	add.s32 	%r67, %r10, %r65;
	mul.wide.s32 	%rd49, %r67, 8;
	add.s64 	%rd50, %rd3, %rd49;
	ld.global.nc.f64 	%fd136, [%rd50];
	bra.uni 	$L__BB1_26;
$L__BB1_25:
	sub.s32 	%r68, %r65, %r34;
	mul.wide.s32 	%rd51, %r68, 8;
	add.s64 	%rd52, %rd2, %rd51;
	ld.global.nc.f64 	%fd136, [%rd52];
$L__BB1_26:
	ld.global.nc.f64 	%fd51, [%rd26+8];
	fma.rn.f64 	%fd145, %fd136, %fd51, %fd145;
	add.s32 	%r100, %r13, 2;
	setp.eq.s32 	%p45, %r15, 2;
	@%p45 bra 	$L__BB1_34;
	ld.global.nc.u32 	%r69, [%rd25+8];
	setp.ge.s32 	%p46, %r69, %r34;
	setp.lt.s32 	%p47, %r69, %r7;
	and.pred  	%p48, %p46, %p47;
	@%p48 bra 	$L__BB1_32;
	setp.ne.s64 	%p49, %rd30, 0;
	setp.ge.s32 	%p50, %r69, %r8;
	and.pred  	%p51, %p49, %p50;
	setp.lt.s32 	%p52, %r69, %r34;
	and.pred  	%p53, %p52, %p51;
	@%p53 bra 	$L__BB1_31;
	setp.eq.s64 	%p54, %rd31, 0;
	setp.lt.s32 	%p55, %r69, %r7;
	or.pred  	%p56, %p54, %p55;
	setp.ge.s32 	%p57, %r69, %r9;
	mov.f64 	%fd137, 0d0000000000000000;
	or.pred  	%p58, %p56, %p57;
	@%p58 bra 	$L__BB1_33;
	sub.s32 	%r70, %r69, %r7;
	mul.wide.s32 	%rd53, %r70, 8;
	add.s64 	%rd54, %rd4, %rd53;
	ld.global.nc.f64 	%fd137, [%rd54];
	bra.uni 	$L__BB1_33;
$L__BB1_31:
	add.s32 	%r71, %r10, %r69;
	mul.wide.s32 	%rd55, %r71, 8;
	add.s64 	%rd56, %rd3, %rd55;
	ld.global.nc.f64 	%fd137, [%rd56];
	bra.uni 	$L__BB1_33;
$L__BB1_32:
	sub.s32 	%r72, %r69, %r34;
	mul.wide.s32 	%rd57, %r72, 8;
	add.s64 	%rd58, %rd2, %rd57;
	ld.global.nc.f64 	%fd137, [%rd58];
$L__BB1_33:
	ld.global.nc.f64 	%fd53, [%rd26+16];
	fma.rn.f64 	%fd145, %fd137, %fd53, %fd145;
	add.s32 	%r100, %r13, 3;
$L__BB1_34:
	sub.s32 	%r73, %r13, %r14;
	setp.gt.u32 	%p59, %r73, -4;
	@%p59 bra 	$L__BB1_61;
	sub.s32 	%r101, %r100, %r14;
$L__BB1_36:
	mul.wide.s32 	%rd59, %r100, 4;
	add.s64 	%rd27, %rd14, %rd59;
	mul.wide.s32 	%rd28, %r100, 8;
	ld.global.nc.u32 	%r74, [%rd27+-8];
	setp.lt.s32 	%p60, %r74, %r34;
	setp.ge.s32 	%p61, %r74, %r7;
	or.pred  	%p62, %p60, %p61;
	@%p62 bra 	$L__BB1_38;
	sub.s32 	%r77, %r74, %r34;
	mul.wide.s32 	%rd64, %r77, 8;
	add.s64 	%rd65, %rd2, %rd64;
	ld.global.nc.f64 	%fd141, [%rd65];
	bra.uni 	$L__BB1_42;
$L__BB1_38:
	setp.eq.s64 	%p63, %rd30, 0;
	setp.lt.s32 	%p64, %r74, %r8;
	or.pred  	%p65, %p63, %p64;
	setp.ge.s32 	%p66, %r74, %r34;
	or.pred  	%p67, %p66, %p65;
	@%p67 bra 	$L__BB1_40;
	add.s32 	%r76, %r10, %r74;
	mul.wide.s32 	%rd62, %r76, 8;
	add.s64 	%rd63, %rd3, %rd62;
	ld.global.nc.f64 	%fd141, [%rd63];
	bra.uni 	$L__BB1_42;
$L__BB1_40:
	setp.eq.s64 	%p68, %rd31, 0;
	setp.lt.s32 	%p69, %r74, %r7;
	or.pred  	%p70, %p68, %p69;
	setp.ge.s32 	%p71, %r74, %r9;
	mov.f64 	%fd141, 0d0000000000000000;
	or.pred  	%p72, %p70, %p71;
	@%p72 bra 	$L__BB1_42;
	sub.s32 	%r75, %r74, %r7;
	mul.wide.s32 	%rd60, %r75, 8;
	add.s64 	%rd61, %rd4, %rd60;
	ld.global.nc.f64 	%fd141, [%rd61];
$L__BB1_42:
	add.s64 	%rd29, %rd15, %rd28;
	ld.global.nc.f64 	%fd55, [%rd29+-16];
	fma.rn.f64 	%fd28, %fd141, %fd55, %fd145;
	ld.global.nc.u32 	%r78, [%rd27+-4];
	setp.ge.s32 	%p73, %r78, %r34;
	setp.lt.s32 	%p74, %r78, %r7;
	and.pred  	%p75, %p73, %p74;
	@%p75 bra 	$L__BB1_47;
	setp.ne.s64 	%p76, %rd30, 0;
	setp.ge.s32 	%p77, %r78, %r8;
	and.pred  	%p78, %p76, %p77;
	setp.lt.s32 	%p79, %r78, %r34;
	and.pred  	%p80, %p79, %p78;
	@%p80 bra 	$L__BB1_46;
	setp.eq.s64 	%p81, %rd31, 0;
	or.pred  	%p83, %p81, %p74;
	setp.ge.s32 	%p84, %r78, %r9;
	mov.f64 	%fd142, 0d0000000000000000;
	or.pred  	%p85, %p83, %p84;
	@%p85 bra 	$L__BB1_48;
	sub.s32 	%r79, %r78, %r7;
	mul.wide.s32 	%rd66, %r79, 8;
	add.s64 	%rd67, %rd4, %rd66;
	ld.global.nc.f64 	%fd142, [%rd67];
	bra.uni 	$L__BB1_48;
$L__BB1_46:
	add.s32 	%r80, %r10, %r78;
	mul.wide.s32 	%rd68, %r80, 8;
	add.s64 	%rd69, %rd3, %rd68;
	ld.global.nc.f64 	%fd142, [%rd69];
	bra.uni 	$L__BB1_48;
$L__BB1_47:
	sub.s32 	%r81, %r78, %r34;
	mul.wide.s32 	%rd70, %r81, 8;
	add.s64 	%rd71, %rd2, %rd70;
	ld.global.nc.f64 	%fd142, [%rd71];
$L__BB1_48:
	ld.global.nc.f64 	%fd57, [%rd29+-8];
	fma.rn.f64 	%fd33, %fd142, %fd57, %fd28;
	ld.global.nc.u32 	%r82, [%rd27];
	setp.ge.s32 	%p86, %r82, %r34;
	setp.lt.s32 	%p87, %r82, %r7;
	and.pred  	%p88, %p86, %p87;
	@%p88 bra 	$L__BB1_53;
	setp.ne.s64 	%p89, %rd30, 0;
	setp.ge.s32 	%p90, %r82, %r8;
	and.pred  	%p91, %p89, %p90;
	setp.lt.s32 	%p92, %r82, %r34;
	and.pred  	%p93, %p92, %p91;
	@%p93 bra 	$L__BB1_52;
	setp.eq.s64 	%p94, %rd31, 0;
	or.pred  	%p96, %p94, %p87;
	setp.ge.s32 	%p97, %r82, %r9;
	mov.f64 	%fd143, 0d0000000000000000;
	or.pred  	%p98, %p96, %p97;
	@%p98 bra 	$L__BB1_54;
	sub.s32 	%r83, %r82, %r7;
	mul.wide.s32 	%rd72, %r83, 8;
	add.s64 	%rd73, %rd4, %rd72;
	ld.global.nc.f64 	%fd143, [%rd73];
	bra.uni 	$L__BB1_54;
$L__BB1_52:
	add.s32 	%r84, %r10, %r82;
	mul.wide.s32 	%rd74, %r84, 8;
	add.s64 	%rd75, %rd3, %rd74;
	ld.global.nc.f64 	%fd143, [%rd75];
	bra.uni 	$L__BB1_54;
$L__BB1_53:
	sub.s32 	%r85, %r82, %r34;
	mul.wide.s32 	%rd76, %r85, 8;
	add.s64 	%rd77, %rd2, %rd76;
	ld.global.nc.f64 	%fd143, [%rd77];
$L__BB1_54:
	ld.global.nc.f64 	%fd59, [%rd29];
	fma.rn.f64 	%fd38, %fd143, %fd59, %fd33;
	ld.global.nc.u32 	%r86, [%rd27+4];
	setp.ge.s32 	%p99, %r86, %r34;
	setp.lt.s32 	%p100, %r86, %r7;
	and.pred  	%p101, %p99, %p100;
	@%p101 bra 	$L__BB1_59;
	setp.ne.s64 	%p102, %rd30, 0;
	setp.ge.s32 	%p103, %r86, %r8;
	and.pred  	%p104, %p102, %p103;
	setp.lt.s32 	%p105, %r86, %r34;
	and.pred  	%p106, %p105, %p104;
	@%p106 bra 	$L__BB1_58;
	setp.eq.s64 	%p107, %rd31, 0;
	setp.lt.s32 	%p108, %r86, %r7;
	or.pred  	%p109, %p107, %p108;
	setp.ge.s32 	%p110, %r86, %r9;
	mov.f64 	%fd144, 0d0000000000000000;
	or.pred  	%p111, %p109, %p110;
	@%p111 bra 	$L__BB1_60;
	sub.s32 	%r87, %r86, %r7;
	mul.wide.s32 	%rd78, %r87, 8;
	add.s64 	%rd79, %rd4, %rd78;
	ld.global.nc.f64 	%fd144, [%rd79];
	bra.uni 	$L__BB1_60;
$L__BB1_58:
	add.s32 	%r88, %r10, %r86;
	mul.wide.s32 	%rd80, %r88, 8;
	add.s64 	%rd81, %rd3, %rd80;
	ld.global.nc.f64 	%fd144, [%rd81];
	bra.uni 	$L__BB1_60;
$L__BB1_59:
	sub.s32 	%r89, %r86, %r34;
	mul.wide.s32 	%rd82, %r89, 8;
	add.s64 	%rd83, %rd2, %rd82;
	ld.global.nc.f64 	%fd144, [%rd83];
$L__BB1_60:
	ld.global.nc.f64 	%fd61, [%rd29+8];
	fma.rn.f64 	%fd145, %fd144, %fd61, %fd38;
	add.s32 	%r100, %r100, 4;
	add.s32 	%r101, %r101, 4;
	setp.ne.s32 	%p112, %r101, 0;
	@%p112 bra 	$L__BB1_36;
$L__BB1_61:
	ld.param.u64 	%rd102, [_Z28stencil7_coarsened_kernel_3dILi4EEvPKiS1_PKdS3_S3_S3_Pdiiiiii_param_6];
	cvta.to.global.u64 	%rd84, %rd102;
	mul.wide.s32 	%rd85, %r12, 8;
	add.s64 	%rd86, %rd84, %rd85;
	st.global.f64 	[%rd86], %fd145;
	add.s32 	%r99, %r99, 1;
	setp.lt.s32 	%p113, %r99, %r5;
	@%p113 bra 	$L__BB1_10;
$L__BB1_62:
	ret;

}
	// .globl	_Z28stencil7_coarsened_kernel_3dILi8EEvPKiS1_PKdS3_S3_S3_Pdiiiiii
.visible .entry _Z28stencil7_coarsened_kernel_3dILi8EEvPKiS1_PKdS3_S3_S3_Pdiiiiii(
	.param .u64 .ptr .align 1 _Z28stencil7_coarsened_kernel_3dILi8EEvPKiS1_PKdS3_S3_S3_Pdiiiiii_param_0,
	.param .u64 .ptr .align 1 _Z28stencil7_coarsened_kernel_3dILi8EEvPKiS1_PKdS3_S3_S3_Pdiiiiii_param_1,
	.param .u64 .ptr .align 1 _Z28stencil7_coarsened_kernel_3dILi8EEvPKiS1_PKdS3_S3_S3_Pdiiiiii_param_2,
	.param .u64 .ptr .align 1 _Z28stencil7_coarsened_kernel_3dILi8EEvPKiS1_PKdS3_S3_S3_Pdiiiiii_param_3,
	.param .u64 .ptr .align 1 _Z28stencil7_coarsened_kernel_3dILi8EEvPKiS1_PKdS3_S3_S3_Pdiiiiii_param_4,
	.param .u64 .ptr .align 1 _Z28stencil7_coarsened_kernel_3dILi8EEvPKiS1_PKdS3_S3_S3_Pdiiiiii_param_5,
	.param .u64 .ptr .align 1 _Z28stencil7_coarsened_kernel_3dILi8EEvPKiS1_PKdS3_S3_S3_Pdiiiiii_param_6,
	.param .u32 _Z28stencil7_coarsened_kernel_3dILi8EEvPKiS1_PKdS3_S3_S3_Pdiiiiii_param_7,
	.param .u32 _Z28stencil7_coarsened_kernel_3dILi8EEvPKiS1_PKdS3_S3_S3_Pdiiiiii_param_8,
	.param .u32 _Z28stencil7_coarsened_kernel_3dILi8EEvPKiS1_PKdS3_S3_S3_Pdiiiiii_param_9,
	.param .u32 _Z28stencil7_coarsened_kernel_3dILi8EEvPKiS1_PKdS3_S3_S3_Pdiiiiii_param_10,
	.param .u32 _Z28stencil7_coarsened_kernel_3dILi8EEvPKiS1_PKdS3_S3_S3_Pdiiiiii_param_11,
	.param .u32 _Z28stencil7_coarsened_kernel_3dILi8EEvPKiS1_PKdS3_S3_S3_Pdiiiiii_param_12
)
{
	.reg .pred 	%p<122>;
	.reg .b32 	%r<116>;
	.reg .b64 	%rd<137>;
	.reg .b64 	%fd<222>;

	ld.param.u64 	%rd49, [_Z28stencil7_coarsened_kernel_3dILi8EEvPKiS1_PKdS3_S3_S3_Pdiiiiii_param_0];
	ld.param.u64 	%rd50, [_Z28stencil7_coarsened_kernel_3dILi8EEvPKiS1_PKdS3_S3_S3_Pdiiiiii_param_1];
	ld.param.u64 	%rd45, [_Z28stencil7_coarsened_kernel_3dILi8EEvPKiS1_PKdS3_S3_S3_Pdiiiiii_param_2];
	ld.param.u64 	%rd46, [_Z28stencil7_coarsened_kernel_3dILi8EEvPKiS1_PKdS3_S3_S3_Pdiiiiii_param_3];
	ld.param.u64 	%rd47, [_Z28stencil7_coarsened_kernel_3dILi8EEvPKiS1_PKdS3_S3_S3_Pdiiiiii_param_4];
	ld.param.u64 	%rd48, [_Z28stencil7_coarsened_kernel_3dILi8EEvPKiS1_PKdS3_S3_S3_Pdiiiiii_param_5];
	ld.param.u64 	%rd51, [_Z28stencil7_coarsened_kernel_3dILi8EEvPKiS1_PKdS3_S3_S3_Pdiiiiii_param_6];
	ld.param.u32 	%r33, [_Z28stencil7_coarsened_kernel_3dILi8EEvPKiS1_PKdS3_S3_S3_Pdiiiiii_param_7];
	ld.param.u32 	%r34, [_Z28stencil7_coarsened_kernel_3dILi8EEvPKiS1_PKdS3_S3_S3_Pdiiiiii_param_8];
	ld.param.u32 	%r36, [_Z28stencil7_coarsened_kernel_3dILi8EEvPKiS1_PKdS3_S3_S3_Pdiiiiii_param_11];
	ld.param.u32 	%r37, [_Z28stencil7_coarsened_kernel_3dILi8EEvPKiS1_PKdS3_S3_S3_Pdiiiiii_param_12];
	cvta.to.global.u64 	%rd1, %rd45;
	cvta.to.global.u64 	%rd2, %rd46;
	cvta.to.global.u64 	%rd3, %rd47;
	cvta.to.global.u64 	%rd4, %rd48;
	cvta.to.global.u64 	%rd5, %rd50;
	cvta.to.global.u64 	%rd6, %rd51;
	cvta.to.global.u64 	%rd7, %rd49;
	mov.u32 	%r38, %ctaid.x;
	mov.u32 	%r39, %ntid.x;
	mov.u32 	%r40, %tid.x;
	mad.lo.s32 	%r41, %r38, %r39, %r40;
	shl.b32 	%r1, %r41, 3;
	add.s32 	%r2, %r36, %r1;
	setp.le.s32 	%p3, %r37, %r1;
	@%p3 bra 	$L__BB2_66;
	ld.param.u32 	%r108, [_Z28stencil7_coarsened_kernel_3dILi8EEvPKiS1_PKdS3_S3_S3_Pdiiiiii_param_10];
	mul.lo.s32 	%r3, %r108, %r108;
	add.s32 	%r42, %r2, 8;
	add.s32 	%r4, %r37, %r36;
	setp.gt.s32 	%p5, %r42, %r4;
	sub.s32 	%r43, %r37, %r1;
	selp.b32 	%r5, %r43, 8, %p5;
	add.s32 	%r44, %r2, %r34;
	div.s32 	%r45, %r44, %r3;
	div.s32 	%r46, %r44, %r108;
	rem.s32 	%r47, %r46, %r108;
	mul.lo.s32 	%r48, %r46, %r108;
	sub.s32 	%r6, %r44, %r48;
	add.s32 	%r49, %r108, -1;
	min.s32 	%r50, %r45, %r47;
	max.s32 	%r51, %r45, %r47;
	setp.ge.s32 	%p6, %r51, %r49;
	min.s32 	%r52, %r50, %r6;
	setp.lt.s32 	%p7, %r52, 1;
	mov.pred 	%p121, 0;
	or.pred  	%p8, %p7, %p6;
	@%p8 bra 	$L__BB2_3;
	ld.param.u32 	%r109, [_Z28stencil7_coarsened_kernel_3dILi8EEvPKiS1_PKdS3_S3_S3_Pdiiiiii_param_10];
	add.s32 	%r53, %r6, %r5;
	setp.lt.s32 	%p121, %r53, %r109;
$L__BB2_3:
	div.s32 	%r54, %r2, %r3;
	setp.lt.s32 	%p9, %r54, 1;
	not.pred 	%p10, %p121;
	or.pred  	%p11, %p10, %p9;
	div.s32 	%r56, %r33, %r3;
	add.s32 	%r58, %r56, -1;
	setp.ge.s32 	%p12, %r54, %r58;
	or.pred  	%p13, %p11, %p12;
	@%p13 bra 	$L__BB2_12;
	ld.param.u32 	%r110, [_Z28stencil7_coarsened_kernel_3dILi8EEvPKiS1_PKdS3_S3_S3_Pdiiiiii_param_10];
	mul.wide.s32 	%rd101, %r2, 8;
	add.s64 	%rd102, %rd2, %rd101;
	sub.s32 	%r90, %r2, %r3;
	mul.wide.s32 	%rd103, %r90, 8;
	add.s64 	%rd8, %rd2, %rd103;
	sub.s32 	%r91, %r2, %r110;
	mul.wide.s32 	%rd104, %r91, 8;
	add.s64 	%rd105, %rd2, %rd104;
	ld.global.nc.f64 	%fd1, [%rd102];
	mul.wide.s32 	%rd106, %r110, 8;
	add.s64 	%rd107, %rd102, %rd106;
	mul.wide.u32 	%rd108, %r3, 8;
	add.s64 	%rd9, %rd102, %rd108;
	ld.global.nc.f64 	%fd2, [%rd8+8];
	ld.global.nc.f64 	%fd3, [%rd105+8];
	add.s32 	%r92, %r2, 1;
	ld.global.nc.f64 	%fd4, [%rd102+8];
	ld.global.nc.f64 	%fd5, [%rd102+16];
	ld.global.nc.f64 	%fd6, [%rd102+24];
	ld.global.nc.f64 	%fd7, [%rd102+32];
	ld.global.nc.f64 	%fd8, [%rd102+40];
	ld.global.nc.f64 	%fd9, [%rd102+48];
	ld.global.nc.f64 	%fd10, [%rd102+56];
	ld.global.nc.f64 	%fd67, [%rd9];
	ld.global.nc.f64 	%fd68, [%rd107];
	ld.global.nc.f64 	%fd69, [%rd105];
	ld.global.nc.f64 	%fd70, [%rd8];
	ld.global.nc.f64 	%fd71, [%rd102+-8];
	mul.wide.s32 	%rd109, %r2, 4;
	add.s64 	%rd10, %rd7, %rd109;
	ld.global.nc.u32 	%r93, [%rd10];
	mul.wide.s32 	%rd110, %r93, 8;
	add.s64 	%rd111, %rd1, %rd110;
	ld.global.nc.f64 	%fd72, [%rd111];
	ld.global.nc.f64 	%fd73, [%rd111+8];
	mul.f64 	%fd74, %fd73, %fd69;
	fma.rn.f64 	%fd75, %fd72, %fd70, %fd74;
	ld.global.nc.f64 	%fd76, [%rd111+16];
	fma.rn.f64 	%fd77, %fd76, %fd71, %fd75;
	ld.global.nc.f64 	%fd78, [%rd111+24];
	fma.rn.f64 	%fd79, %fd78, %fd1, %fd77;
	ld.global.nc.f64 	%fd80, [%rd111+32];
	fma.rn.f64 	%fd81, %fd80, %fd4, %fd79;
	ld.global.nc.f64 	%fd82, [%rd111+40];
	fma.rn.f64 	%fd83, %fd82, %fd68, %fd81;
	ld.global.nc.f64 	%fd84, [%rd111+48];
	fma.rn.f64 	%fd85, %fd84, %fd67, %fd83;
	add.s64 	%rd11, %rd6, %rd101;
	st.global.f64 	[%rd11], %fd85;
	setp.lt.s32 	%p114, %r92, %r4;
	@%p114 bra 	$L__BB2_5;
	bra.uni 	$L__BB2_66;
$L__BB2_5:
	ld.param.u32 	%r111, [_Z28stencil7_coarsened_kernel_3dILi8EEvPKiS1_PKdS3_S3_S3_Pdiiiiii_param_10];
	ld.param.u64 	%rd136, [_Z28stencil7_coarsened_kernel_3dILi8EEvPKiS1_PKdS3_S3_S3_Pdiiiiii_param_3];
	ld.param.u64 	%rd134, [_Z28stencil7_coarsened_kernel_3dILi8EEvPKiS1_PKdS3_S3_S3_Pdiiiiii_param_2];
	mul.wide.s32 	%rd112, %r111, 8;
	cvta.to.global.u64 	%rd113, %rd136;
	mul.wide.s32 	%rd114, %r2, 8;
	add.s64 	%rd115, %rd113, %rd114;
	add.s64 	%rd116, %rd115, %rd112;
	ld.global.nc.f64 	%fd86, [%rd116+8];
	ld.global.nc.f64 	%fd87, [%rd9+8];
	add.s64 	%rd14, %rd8, 16;
	sub.s32 	%r94, %r2, %r111;
	mul.wide.s32 	%rd117, %r94, 8;
	add.s64 	%rd118, %rd113, %rd117;
	add.s64 	%rd15, %rd118, 16;
	add.s64 	%rd16, %rd116, 16;
	add.s64 	%rd17, %rd9, 16;
	add.s64 	%rd18, %rd8, 24;
	add.s64 	%rd19, %rd118, 24;
	add.s64 	%rd20, %rd116, 24;
	add.s64 	%rd21, %rd9, 24;
	add.s64 	%rd22, %rd8, 32;
	add.s64 	%rd23, %rd118, 32;
	add.s64 	%rd24, %rd116, 32;
	add.s64 	%rd25, %rd9, 32;
	add.s64 	%rd26, %rd8, 40;
	add.s64 	%rd27, %rd118, 40;
	add.s64 	%rd28, %rd116, 40;
	add.s64 	%rd29, %rd9, 40;
	add.s64 	%rd30, %rd8, 48;
	add.s64 	%rd31, %rd118, 48;
	add.s64 	%rd32, %rd116, 48;
	add.s64 	%rd33, %rd9, 48;
	add.s64 	%rd34, %rd8, 56;
	add.s64 	%rd35, %rd118, 56;
	add.s64 	%rd36, %rd116, 56;
	add.s64 	%rd37, %rd9, 56;
	add.s64 	%rd38, %rd115, 64;
	add.s32 	%r95, %r2, 2;
	ld.global.nc.u32 	%r96, [%rd10+4];
	cvta.to.global.u64 	%rd119, %rd134;
	mul.wide.s32 	%rd120, %r96, 8;
	add.s64 	%rd121, %rd119, %rd120;
	ld.global.nc.f64 	%fd88, [%rd121];
	ld.global.nc.f64 	%fd89, [%rd121+8];
	mul.f64 	%fd90, %fd89, %fd3;
	fma.rn.f64 	%fd91, %fd88, %fd2, %fd90;
	ld.global.nc.f64 	%fd92, [%rd121+16];
	fma.rn.f64 	%fd93, %fd92, %fd1, %fd91;
	ld.global.nc.f64 	%fd94, [%rd121+24];
	fma.rn.f64 	%fd95, %fd94, %fd4, %fd93;
	ld.global.nc.f64 	%fd96, [%rd121+32];
	fma.rn.f64 	%fd97, %fd96, %fd5, %fd95;
	ld.global.nc.f64 	%fd98, [%rd121+40];
	fma.rn.f64 	%fd99, %fd98, %fd86, %fd97;
	ld.global.nc.f64 	%fd100, [%rd121+48];
	fma.rn.f64 	%fd101, %fd100, %fd87, %fd99;
	st.global.f64 	[%rd11+8], %fd101;
	setp.ge.s32 	%p115, %r95, %r4;
	@%p115 bra 	$L__BB2_66;
	ld.param.u64 	%rd135, [_Z28stencil7_coarsened_kernel_3dILi8EEvPKiS1_PKdS3_S3_S3_Pdiiiiii_param_2];
	ld.global.nc.f64 	%fd102, [%rd14];
	ld.global.nc.f64 	%fd103, [%rd15];
	ld.global.nc.f64 	%fd104, [%rd16];
	ld.global.nc.f64 	%fd105, [%rd17];
	ld.global.nc.u32 	%r97, [%rd10+8];
	cvta.to.global.u64 	%rd39, %rd135;
	mul.wide.s32 	%rd122, %r97, 8;
	add.s64 	%rd123, %rd39, %rd122;
	ld.global.nc.f64 	%fd106, [%rd123];
	ld.global.nc.f64 	%fd107, [%rd123+8];
	mul.f64 	%fd108, %fd107, %fd103;
	fma.rn.f64 	%fd109, %fd106, %fd102, %fd108;
	ld.global.nc.f64 	%fd110, [%rd123+16];
	fma.rn.f64 	%fd111, %fd110, %fd4, %fd109;
	ld.global.nc.f64 	%fd112, [%rd123+24];
	fma.rn.f64 	%fd113, %fd112, %fd5, %fd111;
	ld.global.nc.f64 	%fd114, [%rd123+32];
	fma.rn.f64 	%fd115, %fd114, %fd6, %fd113;
	ld.global.nc.f64 	%fd116, [%rd123+40];
	fma.rn.f64 	%fd117, %fd116, %fd104, %fd115;
	ld.global.nc.f64 	%fd118, [%rd123+48];
	fma.rn.f64 	%fd119, %fd118, %fd105, %fd117;
	st.global.f64 	[%rd11+16], %fd119;
	add.s32 	%r98, %r2, 3;
	setp.ge.s32 	%p116, %r98, %r4;
	@%p116 bra 	$L__BB2_66;
	ld.global.nc.f64 	%fd120, [%rd18];
	ld.global.nc.f64 	%fd121, [%rd19];
	ld.global.nc.f64 	%fd122, [%rd20];
	ld.global.nc.f64 	%fd123, [%rd21];
	ld.global.nc.u32 	%r99, [%rd10+12];
	mul.wide.s32 	%rd124, %r99, 8;
	add.s64 	%rd125, %rd39, %rd124;
	ld.global.nc.f64 	%fd124, [%rd125];
	ld.global.nc.f64 	%fd125, [%rd125+8];
	mul.f64 	%fd126, %fd125, %fd121;
	fma.rn.f64 	%fd127, %fd124, %fd120, %fd126;
	ld.global.nc.f64 	%fd128, [%rd125+16];
	fma.rn.f64 	%fd129, %fd128, %fd5, %fd127;
	ld.global.nc.f64 	%fd130, [%rd125+24];
	fma.rn.f64 	%fd131, %fd130, %fd6, %fd129;
	ld.global.nc.f64 	%fd132, [%rd125+32];
	fma.rn.f64 	%fd133, %fd132, %fd7, %fd131;
	ld.global.nc.f64 	%fd134, [%rd125+40];
	fma.rn.f64 	%fd135, %fd134, %fd122, %fd133;
	ld.global.nc.f64 	%fd136, [%rd125+48];
	fma.rn.f64 	%fd137, %fd136, %fd123, %fd135;
	st.global.f64 	[%rd11+24], %fd137;
	add.s32 	%r100, %r2, 4;
	setp.ge.s32 	%p117, %r100, %r4;
	@%p117 bra 	$L__BB2_66;
	ld.global.nc.f64 	%fd138, [%rd22];
	ld.global.nc.f64 	%fd139, [%rd23];
	ld.global.nc.f64 	%fd140, [%rd24];
	ld.global.nc.f64 	%fd141, [%rd25];
	ld.global.nc.u32 	%r101, [%rd10+16];
	mul.wide.s32 	%rd126, %r101, 8;
	add.s64 	%rd127, %rd39, %rd126;
	ld.global.nc.f64 	%fd142, [%rd127];
	ld.global.nc.f64 	%fd143, [%rd127+8];
	mul.f64 	%fd144, %fd143, %fd139;
	fma.rn.f64 	%fd145, %fd142, %fd138, %fd144;
	ld.global.nc.f64 	%fd146, [%rd127+16];
	fma.rn.f64 	%fd147, %fd146, %fd6, %fd145;
	ld.global.nc.f64 	%fd148, [%rd127+24];
	fma.rn.f64 	%fd149, %fd148, %fd7, %fd147;
	ld.global.nc.f64 	%fd150, [%rd127+32];
	fma.rn.f64 	%fd151, %fd150, %fd8, %fd149;
	ld.global.nc.f64 	%fd152, [%rd127+40];
	fma.rn.f64 	%fd153, %fd152, %fd140, %fd151;
	ld.global.nc.f64 	%fd154, [%rd127+48];
	fma.rn.f64 	%fd155, %fd154, %fd141, %fd153;
	st.global.f64 	[%rd11+32], %fd155;
	add.s32 	%r102, %r2, 5;
	setp.ge.s32 	%p118, %r102, %r4;
	@%p118 bra 	$L__BB2_66;
	ld.global.nc.f64 	%fd156, [%rd26];
	ld.global.nc.f64 	%fd157, [%rd27];
	ld.global.nc.f64 	%fd158, [%rd28];
	ld.global.nc.f64 	%fd159, [%rd29];
	ld.global.nc.u32 	%r103, [%rd10+20];
	mul.wide.s32 	%rd128, %r103, 8;
	add.s64 	%rd129, %rd39, %rd128;
	ld.global.nc.f64 	%fd160, [%rd129];
	ld.global.nc.f64 	%fd161, [%rd129+8];
	mul.f64 	%fd162, %fd161, %fd157;
	fma.rn.f64 	%fd163, %fd160, %fd156, %fd162;
	ld.global.nc.f64 	%fd164, [%rd129+16];
	fma.rn.f64 	%fd165, %fd164, %fd7, %fd163;
	ld.global.nc.f64 	%fd166, [%rd129+24];
	fma.rn.f64 	%fd167, %fd166, %fd8, %fd165;
	ld.global.nc.f64 	%fd168, [%rd129+32];
	fma.rn.f64 	%fd169, %fd168, %fd9, %fd167;
	ld.global.nc.f64 	%fd170, [%rd129+40];
	fma.rn.f64 	%fd171, %fd170, %fd158, %fd169;
	ld.global.nc.f64 	%fd172, [%rd129+48];
	fma.rn.f64 	%fd173, %fd172, %fd159, %fd171;
	st.global.f64 	[%rd11+40], %fd173;
	add.s32 	%r104, %r2, 6;
	setp.ge.s32 	%p119, %r104, %r4;
	@%p119 bra 	$L__BB2_66;
	ld.global.nc.f64 	%fd174, [%rd30];
	ld.global.nc.f64 	%fd175, [%rd31];
	ld.global.nc.f64 	%fd176, [%rd32];
	ld.global.nc.f64 	%fd177, [%rd33];
	ld.global.nc.u32 	%r105, [%rd10+24];
	mul.wide.s32 	%rd130, %r105, 8;
	add.s64 	%rd131, %rd39, %rd130;
	ld.global.nc.f64 	%fd178, [%rd131];
	ld.global.nc.f64 	%fd179, [%rd131+8];
	mul.f64 	%fd180, %fd179, %fd175;
	fma.rn.f64 	%fd181, %fd178, %fd174, %fd180;
	ld.global.nc.f64 	%fd182, [%rd131+16];
	fma.rn.f64 	%fd183, %fd182, %fd8, %fd181;
	ld.global.nc.f64 	%fd184, [%rd131+24];
	fma.rn.f64 	%fd185, %fd184, %fd9, %fd183;
	ld.global.nc.f64 	%fd186, [%rd131+32];
	fma.rn.f64 	%fd187, %fd186, %fd10, %fd185;
	ld.global.nc.f64 	%fd188, [%rd131+40];
	fma.rn.f64 	%fd189, %fd188, %fd176, %fd187;
	ld.global.nc.f64 	%fd190, [%rd131+48];
	fma.rn.f64 	%fd191, %fd190, %fd177, %fd189;
	st.global.f64 	[%rd11+48], %fd191;
	add.s32 	%r106, %r2, 7;
	setp.ge.s32 	%p120, %r106, %r4;
	@%p120 bra 	$L__BB2_66;
	ld.global.nc.f64 	%fd192, [%rd34];
	ld.global.nc.f64 	%fd193, [%rd35];
	ld.global.nc.f64 	%fd194, [%rd36];
	ld.global.nc.f64 	%fd195, [%rd37];
	ld.global.nc.f64 	%fd196, [%rd38];
	ld.global.nc.u32 	%r107, [%rd10+28];
	mul.wide.s32 	%rd132, %r107, 8;
	add.s64 	%rd133, %rd39, %rd132;
	ld.global.nc.f64 	%fd197, [%rd133];
	ld.global.nc.f64 	%fd198, [%rd133+8];
	mul.f64 	%fd199, %fd198, %fd193;
	fma.rn.f64 	%fd200, %fd197, %fd192, %fd199;
	ld.global.nc.f64 	%fd201, [%rd133+16];
	fma.rn.f64 	%fd202, %fd201, %fd9, %fd200;
	ld.global.nc.f64 	%fd203, [%rd133+24];
	fma.rn.f64 	%fd204, %fd203, %fd10, %fd202;
	ld.global.nc.f64 	%fd205, [%rd133+32];
	fma.rn.f64 	%fd206, %fd205, %fd196, %fd204;
	ld.global.nc.f64 	%fd207, [%rd133+40];
	fma.rn.f64 	%fd208, %fd207, %fd194, %fd206;
	ld.global.nc.f64 	%fd209, [%rd133+48];
	fma.rn.f64 	%fd210, %fd209, %fd195, %fd208;
	st.global.f64 	[%rd11+56], %fd210;
	bra.uni 	$L__BB2_66;
$L__BB2_12:
	setp.lt.s32 	%p14, %r5, 1;
	@%p14 bra 	$L__BB2_66;
	add.s32 	%r7, %r34, %r33;
	sub.s32 	%r8, %r34, %r3;
	add.s32 	%r9, %r3, %r7;
	sub.s32 	%r10, %r3, %r34;
	add.s64 	%rd12, %rd5, 8;
	add.s64 	%rd13, %rd1, 16;
	mov.b32 	%r112, 0;
$L__BB2_14:
	add.s32 	%r12, %r112, %r2;
	setp.ge.s32 	%p15, %r12, %r33;
	@%p15 bra 	$L__BB2_66;
	mul.wide.s32 	%rd52, %r12, 4;
	add.s64 	%rd53, %rd7, %rd52;
	ld.global.nc.u32 	%r13, [%rd53];
	ld.global.nc.u32 	%r14, [%rd53+4];
	setp.ge.s32 	%p16, %r13, %r14;
	mov.f64 	%fd221, 0d0000000000000000;
	@%p16 bra 	$L__BB2_65;
	sub.s32 	%r60, %r14, %r13;
	and.b32  	%r15, %r60, 3;
	setp.eq.s32 	%p17, %r15, 0;
	mov.f64 	%fd221, 0d0000000000000000;
	mov.u32 	%r113, %r13;
	@%p17 bra 	$L__BB2_38;
	mul.wide.s32 	%rd54, %r13, 4;
	add.s64 	%rd40, %rd5, %rd54;
	ld.global.nc.u32 	%r61, [%rd40];
	setp.ge.s32 	%p18, %r61, %r34;
	setp.lt.s32 	%p19, %r61, %r7;
	and.pred  	%p20, %p18, %p19;
	@%p20 bra 	$L__BB2_22;
	setp.ne.s64 	%p21, %rd47, 0;
	setp.ge.s32 	%p22, %r61, %r8;
	and.pred  	%p23, %p21, %p22;
	setp.lt.s32 	%p24, %r61, %r34;
	and.pred  	%p25, %p24, %p23;
	@%p25 bra 	$L__BB2_21;
	setp.eq.s64 	%p26, %rd48, 0;
	setp.lt.s32 	%p27, %r61, %r7;
	or.pred  	%p28, %p26, %p27;
	setp.ge.s32 	%p29, %r61, %r9;
	mov.f64 	%fd211, 0d0000000000000000;
	or.pred  	%p30, %p28, %p29;
	@%p30 bra 	$L__BB2_23;
	sub.s32 	%r62, %r61, %r7;
	mul.wide.s32 	%rd55, %r62, 8;
	add.s64 	%rd56, %rd4, %rd55;
	ld.global.nc.f64 	%fd211, [%rd56];
	bra.uni 	$L__BB2_23;
$L__BB2_21:
	add.s32 	%r63, %r10, %r61;
	mul.wide.s32 	%rd57, %r63, 8;
	add.s64 	%rd58, %rd3, %rd57;
	ld.global.nc.f64 	%fd211, [%rd58];
	bra.uni 	$L__BB2_23;
$L__BB2_22:
	sub.s32 	%r64, %r61, %r34;
	mul.wide.s32 	%rd59, %r64, 8;
	add.s64 	%rd60, %rd2, %rd59;
	ld.global.nc.f64 	%fd211, [%rd60];
$L__BB2_23:
	mul.wide.s32 	%rd61, %r13, 8;
	add.s64 	%rd41, %rd1, %rd61;
	ld.global.nc.f64 	%fd54, [%rd41];
	fma.rn.f64 	%fd221, %fd211, %fd54, 0d0000000000000000;
	add.s32 	%r113, %r13, 1;
	setp.eq.s32 	%p31, %r15, 1;
	@%p31 bra 	$L__BB2_38;
	ld.global.nc.u32 	%r65, [%rd40+4];
	setp.ge.s32 	%p32, %r65, %r34;
	setp.lt.s32 	%p33, %r65, %r7;
	and.pred  	%p34, %p32, %p33;
	@%p34 bra 	$L__BB2_29;
	setp.ne.s64 	%p35, %rd47, 0;
	setp.ge.s32 	%p36, %r65, %r8;
	and.pred  	%p37, %p35, %p36;
	setp.lt.s32 	%p38, %r65, %r34;
	and.pred  	%p39, %p38, %p37;
	@%p39 bra 	$L__BB2_28;
	setp.eq.s64 	%p40, %rd48, 0;
	setp.lt.s32 	%p41, %r65, %r7;
	or.pred  	%p42, %p40, %p41;
	setp.ge.s32 	%p43, %r65, %r9;
	mov.f64 	%fd212, 0d0000000000000000;
	or.pred  	%p44, %p42, %p43;
	@%p44 bra 	$L__BB2_30;
	sub.s32 	%r66, %r65, %r7;
	mul.wide.s32 	%rd62, %r66, 8;
	add.s64 	%rd63, %rd4, %rd62;
	ld.global.nc.f64 	%fd212, [%rd63];
	bra.uni 	$L__BB2_30;
$L__BB2_28:
	add.s32 	%r67, %r10, %r65;
	mul.wide.s32 	%rd64, %r67, 8;
	add.s64 	%rd65, %rd3, %rd64;
	ld.global.nc.f64 	%fd212, [%rd65];
	bra.uni 	$L__BB2_30;
$L__BB2_29:
	sub.s32 	%r68, %r65, %r34;
	mul.wide.s32 	%rd66, %r68, 8;
	add.s64 	%rd67, %rd2, %rd66;
	ld.global.nc.f64 	%fd212, [%rd67];
$L__BB2_30:
	ld.global.nc.f64 	%fd56, [%rd41+8];
	fma.rn.f64 	%fd221, %fd212, %fd56, %fd221;
	add.s32 	%r113, %r13, 2;
	setp.eq.s32 	%p45, %r15, 2;
	@%p45 bra 	$L__BB2_38;
	ld.global.nc.u32 	%r69, [%rd40+8];
	setp.ge.s32 	%p46, %r69, %r34;
	setp.lt.s32 	%p47, %r69, %r7;
	and.pred  	%p48, %p46, %p47;
	@%p48 bra 	$L__BB2_36;
	setp.ne.s64 	%p49, %rd47, 0;
	setp.ge.s32 	%p50, %r69, %r8;
	and.pred  	%p51, %p49, %p50;
	setp.lt.s32 	%p52, %r69, %r34;
	and.pred  	%p53, %p52, %p51;
	@%p53 bra 	$L__BB2_35;
	setp.eq.s64 	%p54, %rd48, 0;
	setp.lt.s32 	%p55, %r69, %r7;
	or.pred  	%p56, %p54, %p55;
	setp.ge.s32 	%p57, %r69, %r9;
	mov.f64 	%fd213, 0d0000000000000000;
	or.pred  	%p58, %p56, %p57;
	@%p58 bra 	$L__BB2_37;
	sub.s32 	%r70, %r69, %r7;
	mul.wide.s32 	%rd68, %r70, 8;
	add.s64 	%rd69, %rd4, %rd68;
	ld.global.nc.f64 	%fd213, [%rd69];
	bra.uni 	$L__BB2_37;
$L__BB2_35:
	add.s32 	%r71, %r10, %r69;
	mul.wide.s32 	%rd70, %r71, 8;
	add.s64 	%rd71, %rd3, %rd70;
	ld.global.nc.f64 	%fd213, [%rd71];
	bra.uni 	$L__BB2_37;
$L__BB2_36:
	sub.s32 	%r72, %r69, %r34;
	mul.wide.s32 	%rd72, %r72, 8;
	add.s64 	%rd73, %rd2, %rd72;
	ld.global.nc.f64 	%fd213, [%rd73];
$L__BB2_37:
	ld.global.nc.f64 	%fd58, [%rd41+16];
	fma.rn.f64 	%fd221, %fd213, %fd58, %fd221;
	add.s32 	%r113, %r13, 3;
$L__BB2_38:
	sub.s32 	%r73, %r13, %r14;
	setp.gt.u32 	%p59, %r73, -4;
	@%p59 bra 	$L__BB2_65;
	sub.s32 	%r114, %r113, %r14;
$L__BB2_40:
	mul.wide.s32 	%rd74, %r113, 4;
	add.s64 	%rd42, %rd12, %rd74;
	mul.wide.s32 	%rd43, %r113, 8;
	ld.global.nc.u32 	%r74, [%rd42+-8];
	setp.lt.s32 	%p60, %r74, %r34;
	setp.ge.s32 	%p61, %r74, %r7;
	or.pred  	%p62, %p60, %p61;
	@%p62 bra 	$L__BB2_42;
	sub.s32 	%r77, %r74, %r34;
	mul.wide.s32 	%rd79, %r77, 8;
	add.s64 	%rd80, %rd2, %rd79;
	ld.global.nc.f64 	%fd217, [%rd80];
	bra.uni 	$L__BB2_46;
$L__BB2_42:
	setp.eq.s64 	%p63, %rd47, 0;
	setp.lt.s32 	%p64, %r74, %r8;
	or.pred  	%p65, %p63, %p64;
	setp.ge.s32 	%p66, %r74, %r34;
	or.pred  	%p67, %p66, %p65;
	@%p67 bra 	$L__BB2_44;
	add.s32 	%r76, %r10, %r74;
	mul.wide.s32 	%rd77, %r76, 8;
	add.s64 	%rd78, %rd3, %rd77;
	ld.global.nc.f64 	%fd217, [%rd78];
	bra.uni 	$L__BB2_46;
$L__BB2_44:
	setp.eq.s64 	%p68, %rd48, 0;
	setp.lt.s32 	%p69, %r74, %r7;
	or.pred  	%p70, %p68, %p69;
	setp.ge.s32 	%p71, %r74, %r9;
	mov.f64 	%fd217, 0d0000000000000000;
	or.pred  	%p72, %p70, %p71;
	@%p72 bra 	$L__BB2_46;
	sub.s32 	%r75, %r74, %r7;
	mul.wide.s32 	%rd75, %r75, 8;
	add.s64 	%rd76, %rd4, %rd75;
	ld.global.nc.f64 	%fd217, [%rd76];
$L__BB2_46:
	add.s64 	%rd44, %rd13, %rd43;
	ld.global.nc.f64 	%fd60, [%rd44+-16];
	fma.rn.f64 	%fd33, %fd217, %fd60, %fd221;
	ld.global.nc.u32 	%r78, [%rd42+-4];
	setp.ge.s32 	%p73, %r78, %r34;
	setp.lt.s32 	%p74, %r78, %r7;
	and.pred  	%p75, %p73, %p74;
	@%p75 bra 	$L__BB2_51;
	setp.ne.s64 	%p76, %rd47, 0;
	setp.ge.s32 	%p77, %r78, %r8;
	and.pred  	%p78, %p76, %p77;
	setp.lt.s32 	%p79, %r78, %r34;
	and.pred  	%p80, %p79, %p78;
	@%p80 bra 	$L__BB2_50;
	setp.eq.s64 	%p81, %rd48, 0;
	setp.lt.s32 	%p82, %r78, %r7;
	or.pred  	%p83, %p81, %p82;
	setp.ge.s32 	%p84, %r78, %r9;
	mov.f64 	%fd218, 0d0000000000000000;
	or.pred  	%p85, %p83, %p84;
	@%p85 bra 	$L__BB2_52;
	sub.s32 	%r79, %r78, %r7;
	mul.wide.s32 	%rd81, %r79, 8;
	add.s64 	%rd82, %rd4, %rd81;
	ld.global.nc.f64 	%fd218, [%rd82];
	bra.uni 	$L__BB2_52;
$L__BB2_50:
	add.s32 	%r80, %r10, %r78;
	mul.wide.s32 	%rd83, %r80, 8;
	add.s64 	%rd84, %rd3, %rd83;
	ld.global.nc.f64 	%fd218, [%rd84];
	bra.uni 	$L__BB2_52;
$L__BB2_51:
	sub.s32 	%r81, %r78, %r34;
	mul.wide.s32 	%rd85, %r81, 8;
	add.s64 	%rd86, %rd2, %rd85;
	ld.global.nc.f64 	%fd218, [%rd86];
$L__BB2_52:
	ld.global.nc.f64 	%fd62, [%rd44+-8];
	fma.rn.f64 	%fd38, %fd218, %fd62, %fd33;
	ld.global.nc.u32 	%r82, [%rd42];
	setp.ge.s32 	%p86, %r82, %r34;
	setp.lt.s32 	%p87, %r82, %r7;
	and.pred  	%p88, %p86, %p87;
	@%p88 bra 	$L__BB2_57;
	setp.ne.s64 	%p89, %rd47, 0;
	setp.ge.s32 	%p90, %r82, %r8;
	and.pred  	%p91, %p89, %p90;
	setp.lt.s32 	%p92, %r82, %r34;
	and.pred  	%p93, %p92, %p91;
	@%p93 bra 	$L__BB2_56;
	setp.eq.s64 	%p94, %rd48, 0;
	setp.lt.s32 	%p95, %r82, %r7;
	or.pred  	%p96, %p94, %p95;
	setp.ge.s32 	%p97, %r82, %r9;
	mov.f64 	%fd219, 0d0000000000000000;
	or.pred  	%p98, %p96, %p97;
	@%p98 bra 	$L__BB2_58;
	sub.s32 	%r83, %r82, %r7;
	mul.wide.s32 	%rd87, %r83, 8;
	add.s64 	%rd88, %rd4, %rd87;
	ld.global.nc.f64 	%fd219, [%rd88];
	bra.uni 	$L__BB2_58;
$L__BB2_56:
	add.s32 	%r84, %r10, %r82;
	mul.wide.s32 	%rd89, %r84, 8;
	add.s64 	%rd90, %rd3, %rd89;
	ld.global.nc.f64 	%fd219, [%rd90];
	bra.uni 	$L__BB2_58;
$L__BB2_57:
	sub.s32 	%r85, %r82, %r34;
	mul.wide.s32 	%rd91, %r85, 8;
	add.s64 	%rd92, %rd2, %rd91;
	ld.global.nc.f64 	%fd219, [%rd92];
$L__BB2_58:
	ld.global.nc.f64 	%fd64, [%rd44];
	fma.rn.f64 	%fd43, %fd219, %fd64, %fd38;
	ld.global.nc.u32 	%r86, [%rd42+4];
	setp.ge.s32 	%p99, %r86, %r34;
	setp.lt.s32 	%p100, %r86, %r7;
	and.pred  	%p101, %p99, %p100;
	@%p101 bra 	$L__BB2_63;
	setp.ne.s64 	%p102, %rd47, 0;
	setp.ge.s32 	%p103, %r86, %r8;
	and.pred  	%p104, %p102, %p103;
	setp.lt.s32 	%p105, %r86, %r34;
	and.pred  	%p106, %p105, %p104;
	@%p106 bra 	$L__BB2_62;
	setp.eq.s64 	%p107, %rd48, 0;
	setp.lt.s32 	%p108, %r86, %r7;
	or.pred  	%p109, %p107, %p108;
	setp.ge.s32 	%p110, %r86, %r9;
	mov.f64 	%fd220, 0d0000000000000000;
	or.pred  	%p111, %p109, %p110;
	@%p111 bra 	$L__BB2_64;
	sub.s32 	%r87, %r86, %r7;
	mul.wide.s32 	%rd93, %r87, 8;
	add.s64 	%rd94, %rd4, %rd93;
	ld.global.nc.f64 	%fd220, [%rd94];
	bra.uni 	$L__BB2_64;
$L__BB2_62:
	add.s32 	%r88, %r10, %r86;
	mul.wide.s32 	%rd95, %r88, 8;
	add.s64 	%rd96, %rd3, %rd95;
	ld.global.nc.f64 	%fd220, [%rd96];
	bra.uni 	$L__BB2_64;
$L__BB2_63:
	sub.s32 	%r89, %r86, %r34;
	mul.wide.s32 	%rd97, %r89, 8;
	add.s64 	%rd98, %rd2, %rd97;
	ld.global.nc.f64 	%fd220, [%rd98];
$L__BB2_64:
	ld.global.nc.f64 	%fd66, [%rd44+8];
	fma.rn.f64 	%fd221, %fd220, %fd66, %fd43;
	add.s32 	%r113, %r113, 4;
	add.s32 	%r114, %r114, 4;
	setp.ne.s32 	%p112, %r114, 0;
	@%p112 bra 	$L__BB2_40;
$L__BB2_65:
	mul.wide.s32 	%rd99, %r12, 8;
	add.s64 	%rd100, %rd6, %rd99;
	st.global.f64 	[%rd100], %fd221;
	add.s32 	%r112, %r112, 1;
	setp.lt.s32 	%p113, %r112, %r5;
	@%p113 bra 	$L__BB2_14;
$L__BB2_66:
	ret;

}


// ===== COMPILED SASS (sm_100) =====

	.target	sm_100

	.elftype	@"ET_EXEC"


//--------------------- .note.nv.tkinfo           --------------------------
	.section	.note.nv.tkinfo,"",@"SHT_NOTE"
	.sectionflags	@"SHF_NOTE_NV_TKINFO"
	.tkinfo
        /*0018*/ 	.word	0x00000002
        /*0030*/ 	.string	""
        /*0030*/ 	.string	"ptxas"
        /*0030*/ 	.string	"Cuda compilation tools, release 13.0, V13.0.88"
        /*0030*/ 	.string	"Build cuda_13.0.r13.0/compiler.36424714_0"
        /*0030*/ 	.string	"-arch sm_100 -m 64 "



//--------------------- .note.nv.cuinfo           --------------------------
	.section	.note.nv.cuinfo,"",@"SHT_NOTE"
	.sectionflags	@"SHF_NOTE_NV_CUINFO"
        /*0018*/ 	.short	0x0002
        /*001a*/ 	.short	0x0064
        /*001c*/ 	.short	0x0082
	.zero		2


//--------------------- .nv.info                  --------------------------
	.section	.nv.info,"",@"SHT_CUDA_INFO"
	.align	4


	//----- nvinfo : EIATTR_REGCOUNT
	.align		4
        /*0000*/ 	.byte	0x04, 0x2f
        /*0002*/ 	.short	(.L_1 - .L_0)
	.align		4
.L_0:
        /*0004*/ 	.word	index@(_Z28stencil7_coarsened_kernel_3dILi2EEvPKiS1_PKdS3_S3_S3_Pdiiiiii)
        /*0008*/ 	.word	0x00000020


	//----- nvinfo : EIATTR_FRAME_SIZE
	.align		4
.L_1:
        /*000c*/ 	.byte	0x04, 0x11
        /*000e*/ 	.short	(.L_3 - .L_2)
	.align		4
.L_2:
        /*0010*/ 	.word	index@(_Z28stencil7_coarsened_kernel_3dILi2EEvPKiS1_PKdS3_S3_S3_Pdiiiiii)
        /*0014*/ 	.word	0x00000000


	//----- nvinfo : EIATTR_REGCOUNT
	.align		4
.L_3:
        /*0018*/ 	.byte	0x04, 0x2f
        /*001a*/ 	.short	(.L_5 - .L_4)
	.align		4
.L_4:
        /*001c*/ 	.word	index@(_Z28stencil7_coarsened_kernel_3dILi4EEvPKiS1_PKdS3_S3_S3_Pdiiiiii)
        /*0020*/ 	.word	0x00000022


	//----- nvinfo : EIATTR_FRAME_SIZE
	.align		4
.L_5:
        /*0024*/ 	.byte	0x04, 0x11
        /*0026*/ 	.short	(.L_7 - .L_6)
	.align		4
.L_6:
        /*0028*/ 	.word	index@(_Z28stencil7_coarsened_kernel_3dILi4EEvPKiS1_PKdS3_S3_S3_Pdiiiiii)
        /*002c*/ 	.word	0x00000000


	//----- nvinfo : EIATTR_REGCOUNT
	.align		4
.L_7:
        /*0030*/ 	.byte	0x04, 0x2f
        /*0032*/ 	.short	(.L_9 - .L_8)
	.align		4
.L_8:
        /*0034*/ 	.word	index@(_Z28stencil7_coarsened_kernel_3dILi8EEvPKiS1_PKdS3_S3_S3_Pdiiiiii)
        /*0038*/ 	.word	0x00000022


	//----- nvinfo : EIATTR_FRAME_SIZE
	.align		4
.L_9:
        /*003c*/ 	.byte	0x04, 0x11
        /*003e*/ 	.short	(.L_11 - .L_10)
	.align		4
.L_10:
        /*0040*/ 	.word	index@(_Z28stencil7_coarsened_kernel_3dILi8EEvPKiS1_PKdS3_S3_S3_Pdiiiiii)
        /*0044*/ 	.word	0x00000000


	//----- nvinfo : EIATTR_MIN_STACK_SIZE
	.align		4
.L_11:
        /*0048*/ 	.byte	0x04, 0x12
        /*004a*/ 	.short	(.L_13 - .L_12)
	.align		4
.L_12:
        /*004c*/ 	.word	index@(_Z28stencil7_coarsened_kernel_3dILi8EEvPKiS1_PKdS3_S3_S3_Pdiiiiii)
        /*0050*/ 	.word	0x00000000


	//----- nvinfo : EIATTR_MIN_STACK_SIZE
	.align		4
.L_13:
        /*0054*/ 	.byte	0x04, 0x12
        /*0056*/ 	.short	(.L_15 - .L_14)
	.align		4
.L_14:
        /*0058*/ 	.word	index@(_Z28stencil7_coarsened_kernel_3dILi4EEvPKiS1_PKdS3_S3_S3_Pdiiiiii)
        /*005c*/ 	.word	0x00000000


	//----- nvinfo : EIATTR_MIN_STACK_SIZE
	.align		4
.L_15:
        /*0060*/ 	.byte	0x04, 0x12
        /*0062*/ 	.short	(.L_17 - .L_16)
	.align		4
.L_16:
        /*0064*/ 	.word	index@(_Z28stencil7_coarsened_kernel_3dILi2EEvPKiS1_PKdS3_S3_S3_Pdiiiiii)
        /*0068*/ 	.word	0x00000000
.L_17:


//--------------------- .nv.compat                --------------------------
	.section	.nv.compat,"",@"SHT_CUDA_COMPAT_INFO"
	.align	4
        /*0000*/ 	.byte	0x02, 0x09, 0x00, 0x00, 0x02, 0x02, 0x01, 0x00, 0x02, 0x05, 0x05, 0x00, 0x03, 0x07, 0x01, 0x01
        /*0010*/ 	.byte	0x02, 0x03, 0x00, 0x00, 0x02, 0x06, 0x01, 0x00, 0x04, 0x0b, 0x08, 0x00, 0x01, 0x00, 0x00, 0x00
        /*0020*/ 	.byte	0x00, 0x00, 0x00, 0x00


//--------------------- .nv.info._Z28stencil7_coarsened_kernel_3dILi8EEvPKiS1_PKdS3_S3_S3_Pdiiiiii --------------------------
	.section	.nv.info._Z28stencil7_coarsened_kernel_3dILi8EEvPKiS1_PKdS3_S3_S3_Pdiiiiii,"",@"SHT_CUDA_INFO"
	.sectionflags	@""
	.align	4


	//----- nvinfo : EIATTR_CUDA_API_VERSION
	.align		4
        /*0000*/ 	.byte	0x04, 0x37
        /*0002*/ 	.short	(.L_19 - .L_18)
.L_18:
        /*0004*/ 	.word	0x00000082


	//----- nvinfo : EIATTR_KPARAM_INFO
	.align		4
.L_19:
        /*0008*/ 	.byte	0x04, 0x17
        /*000a*/ 	.short	(.L_21 - .L_20)
.L_20:
        /*000c*/ 	.word	0x00000000
        /*0010*/ 	.short	0x000c
        /*0012*/ 	.short	0x004c
        /*0014*/ 	.byte	0x00, 0xf0, 0x11, 0x00


	//----- nvinfo : EIATTR_KPARAM_INFO
	.align		4
.L_21:
        /*0018*/ 	.byte	0x04, 0x17
        /*001a*/ 	.short	(.L_23 - .L_22)
.L_22:
        /*001c*/ 	.word	0x00000000
        /*0020*/ 	.short	0x000b
        /*0022*/ 	.short	0x0048
        /*0024*/ 	.byte	0x00, 0xf0, 0x11, 0x00


	//----- nvinfo : EIATTR_KPARAM_INFO
	.align		4
.L_23:
        /*0028*/ 	.byte	0x04, 0x17
        /*002a*/ 	.short	(.L_25 - .L_24)
.L_24:
        /*002c*/ 	.word	0x00000000
        /*0030*/ 	.short	0x000a
        /*0032*/ 	.short	0x0044
        /*0034*/ 	.byte	0x00, 0xf0, 0x11, 0x00


	//----- nvinfo : EIATTR_KPARAM_INFO
	.align		4
.L_25:
        /*0038*/ 	.byte	0x04, 0x17
        /*003a*/ 	.short	(.L_27 - .L_26)
.L_26:
        /*003c*/ 	.word	0x00000000
        /*0040*/ 	.short	0x0009
        /*0042*/ 	.short	0x0040
        /*0044*/ 	.byte	0x00, 0xf0, 0x11, 0x00


	//----- nvinfo : EIATTR_KPARAM_INFO
	.align		4
.L_27:
        /*0048*/ 	.byte	0x04, 0x17
        /*004a*/ 	.short	(.L_29 - .L_28)
.L_28:
        /*004c*/ 	.word	0x00000000
        /*0050*/ 	.short	0x0008
        /*0052*/ 	.short	0x003c
        /*0054*/ 	.byte	0x00, 0xf0, 0x11, 0x00


	//----- nvinfo : EIATTR_KPARAM_INFO
	.align		4
.L_29:
        /*0058*/ 	.byte	0x04, 0x17
        /*005a*/ 	.short	(.L_31 - .L_30)
.L_30:
        /*005c*/ 	.word	0x00000000
        /*0060*/ 	.short	0x0007
        /*0062*/ 	.short	0x0038
        /*0064*/ 	.byte	0x00, 0xf0, 0x11, 0x00


	//----- nvinfo : EIATTR_KPARAM_INFO
	.align		4
.L_31:
        /*0068*/ 	.byte	0x04, 0x17
        /*006a*/ 	.short	(.L_33 - .L_32)
.L_32:
        /*006c*/ 	.word	0x00000000
        /*0070*/ 	.short	0x0006
        /*0072*/ 	.short	0x0030
        /*0074*/ 	.byte	0x00, 0xf5, 0x21, 0x00


	//----- nvinfo : EIATTR_KPARAM_INFO
	.align		4
.L_33:
        /*0078*/ 	.byte	0x04, 0x17
        /*007a*/ 	.short	(.L_35 - .L_34)
.L_34:
        /*007c*/ 	.word	0x00000000
        /*0080*/ 	.short	0x0005
        /*0082*/ 	.short	0x0028
        /*0084*/ 	.byte	0x00, 0xf5, 0x21, 0x00


	//----- nvinfo : EIATTR_KPARAM_INFO
	.align		4
.L_35:
        /*0088*/ 	.byte	0x04, 0x17
        /*008a*/ 	.short	(.L_37 - .L_36)
.L_36:
        /*008c*/ 	.word	0x00000000
        /*0090*/ 	.short	0x0004
        /*0092*/ 	.short	0x0020
        /*0094*/ 	.byte	0x00, 0xf5, 0x21, 0x00


	//----- nvinfo : EIATTR_KPARAM_INFO
	.align		4
.L_37:
        /*0098*/ 	.byte	0x04, 0x17
        /*009a*/ 	.short	(.L_39 - .L_38)
.L_38:
        /*009c*/ 	.word	0x00000000
        /*00a0*/ 	.short	0x0003
        /*00a2*/ 	.short	0x0018
        /*00a4*/ 	.byte	0x00, 0xf5, 0x21, 0x00


	//----- nvinfo : EIATTR_KPARAM_INFO
	.align		4
.L_39:
        /*00a8*/ 	.byte	0x04, 0x17
        /*00aa*/ 	.short	(.L_41 - .L_40)
.L_40:
        /*00ac*/ 	.word	0x00000000
        /*00b0*/ 	.short	0x0002
        /*00b2*/ 	.short	0x0010
        /*00b4*/ 	.byte	0x00, 0xf5, 0x21, 0x00


	//----- nvinfo : EIATTR_KPARAM_INFO
	.align		4
.L_41:
        /*00b8*/ 	.byte	0x04, 0x17
        /*00ba*/ 	.short	(.L_43 - .L_42)
.L_42:
        /*00bc*/ 	.word	0x00000000
        /*00c0*/ 	.short	0x0001
        /*00c2*/ 	.short	0x0008
        /*00c4*/ 	.byte	0x00, 0xf5, 0x21, 0x00


	//----- nvinfo : EIATTR_KPARAM_INFO
	.align		4
.L_43:
        /*00c8*/ 	.byte	0x04, 0x17
        /*00ca*/ 	.short	(.L_45 - .L_44)
.L_44:
        /*00cc*/ 	.word	0x00000000
        /*00d0*/ 	.short	0x0000
        /*00d2*/ 	.short	0x0000
        /*00d4*/ 	.byte	0x00, 0xf5, 0x21, 0x00


	//----- nvinfo : EIATTR_SPARSE_MMA_MASK
	.align		4
.L_45:
        /*00d8*/ 	.byte	0x03, 0x50
        /*00da*/ 	.short	0x0000


	//----- nvinfo : EIATTR_MAXREG_COUNT
	.align		4
        /*00dc*/ 	.byte	0x03, 0x1b
        /*00de*/ 	.short	0x00ff


	//----- nvinfo : EIATTR_MERCURY_ISA_VERSION
	.align		4
        /*00e0*/ 	.byte	0x03, 0x5f
        /*00e2*/ 	.short	0x0101


	//----- nvinfo : EIATTR_VRC_CTA_INIT_COUNT
	.align		4
        /*00e4*/ 	.byte	0x02, 0x4a
	.zero		1
	.zero		1


	//----- nvinfo : EIATTR_EXIT_INSTR_OFFSETS
	.align		4
        /*00e8*/ 	.byte	0x04, 0x1c
        /*00ea*/ 	.short	(.L_47 - .L_46)


	//   ....[0]....
.L_46:
        /*00ec*/ 	.word	0x00000080


	//   ....[1]....
        /*00f0*/ 	.word	0x000009e0


	//   ....[2]....
        /*00f4*/ 	.word	0x00000bd0


	//   ....[3]....
        /*00f8*/ 	.word	0x00000dc0


	//   ....[4]....
        /*00fc*/ 	.word	0x00000fb0


	//   ....[5]....
        /*0100*/ 	.word	0x000011a0


	//   ....[6]....
        /*0104*/ 	.word	0x00001390


	//   ....[7]....
        /*0108*/ 	.word	0x00001580


	//   ....[8]....
        /*010c*/ 	.word	0x00001730


	//   ....[9]....
        /*0110*/ 	.word	0x00001750


	//   ....[10]....
        /*0114*/ 	.word	0x00001840


	//   ....[11]....
        /*0118*/ 	.word	0x00002a10


	//----- nvinfo : EIATTR_CRS_STACK_SIZE
	.align		4
.L_47:
        /*011c*/ 	.byte	0x04, 0x1e
        /*011e*/ 	.short	(.L_49 - .L_48)
.L_48:
        /*0120*/ 	.word	0x00000000


	//----- nvinfo : EIATTR_CBANK_PARAM_SIZE
	.align		4
.L_49:
        /*0124*/ 	.byte	0x03, 0x19
        /*0126*/ 	.short	0x0050


	//----- nvinfo : EIATTR_PARAM_CBANK
	.align		4
        /*0128*/ 	.byte	0x04, 0x0a
        /*012a*/ 	.short	(.L_51 - .L_50)
	.align		4
.L_50:
        /*012c*/ 	.word	index@(.nv.constant0._Z28stencil7_coarsened_kernel_3dILi8EEvPKiS1_PKdS3_S3_S3_Pdiiiiii)
        /*0130*/ 	.short	0x0380
        /*0132*/ 	.short	0x0050


	//----- nvinfo : EIATTR_SW_WAR
	.align		4
.L_51:
        /*0134*/ 	.byte	0x04, 0x36
        /*0136*/ 	.short	(.L_53 - .L_52)
.L_52:
        /*0138*/ 	.word	0x00000008
.L_53:


//--------------------- .nv.info._Z28stencil7_coarsened_kernel_3dILi4EEvPKiS1_PKdS3_S3_S3_Pdiiiiii --------------------------
	.section	.nv.info._Z28stencil7_coarsened_kernel_3dILi4EEvPKiS1_PKdS3_S3_S3_Pdiiiiii,"",@"SHT_CUDA_INFO"
	.sectionflags	@""
	.align	4


	//----- nvinfo : EIATTR_CUDA_API_VERSION
	.align		4
        /*0000*/ 	.byte	0x04, 0x37
        /*0002*/ 	.short	(.L_55 - .L_54)
.L_54:
        /*0004*/ 	.word	0x00000082


	//----- nvinfo : EIATTR_KPARAM_INFO
	.align		4
.L_55:
        /*0008*/ 	.byte	0x04, 0x17
        /*000a*/ 	.short	(.L_57 - .L_56)
.L_56:
        /*000c*/ 	.word	0x00000000
        /*0010*/ 	.short	0x000c
        /*0012*/ 	.short	0x004c
        /*0014*/ 	.byte	0x00, 0xf0, 0x11, 0x00


	//----- nvinfo : EIATTR_KPARAM_INFO
	.align		4
.L_57:
        /*0018*/ 	.byte	0x04, 0x17
        /*001a*/ 	.short	(.L_59 - .L_58)
.L_58:
        /*001c*/ 	.word	0x00000000
        /*0020*/ 	.short	0x000b
        /*0022*/ 	.short	0x0048
        /*0024*/ 	.byte	0x00, 0xf0, 0x11, 0x00


	//----- nvinfo : EIATTR_KPARAM_INFO
	.align		4
.L_59:
        /*0028*/ 	.byte	0x04, 0x17
        /*002a*/ 	.short	(.L_61 - .L_60)
.L_60:
        /*002c*/ 	.word	0x00000000
        /*0030*/ 	.short	0x000a
        /*0032*/ 	.short	0x0044
        /*0034*/ 	.byte	0x00, 0xf0, 0x11, 0x00


	//----- nvinfo : EIATTR_KPARAM_INFO
	.align		4
.L_61:
        /*0038*/ 	.byte	0x04, 0x17
        /*003a*/ 	.short	(.L_63 - .L_62)
.L_62:
        /*003c*/ 	.word	0x00000000
        /*0040*/ 	.short	0x0009
        /*0042*/ 	.short	0x0040
        /*0044*/ 	.byte	0x00, 0xf0, 0x11, 0x00


	//----- nvinfo : EIATTR_KPARAM_INFO
	.align		4
.L_63:
        /*0048*/ 	.byte	0x04, 0x17
        /*004a*/ 	.short	(.L_65 - .L_64)
.L_64:
        /*004c*/ 	.word	0x00000000
        /*0050*/ 	.short	0x0008
        /*0052*/ 	.short	0x003c
        /*0054*/ 	.byte	0x00, 0xf0, 0x11, 0x00


	//----- nvinfo : EIATTR_KPARAM_INFO
	.align		4
.L_65:
        /*0058*/ 	.byte	0x04, 0x17
        /*005a*/ 	.short	(.L_67 - .L_66)
.L_66:
        /*005c*/ 	.word	0x00000000
        /*0060*/ 	.short	0x0007
        /*0062*/ 	.short	0x0038
        /*0064*/ 	.byte	0x00, 0xf0, 0x11, 0x00


	//----- nvinfo : EIATTR_KPARAM_INFO
	.align		4
.L_67:
        /*0068*/ 	.byte	0x04, 0x17
        /*006a*/ 	.short	(.L_69 - .L_68)
.L_68:
        /*006c*/ 	.word	0x00000000
        /*0070*/ 	.short	0x0006
        /*0072*/ 	.short	0x0030
        /*0074*/ 	.byte	0x00, 0xf5, 0x21, 0x00


	//----- nvinfo : EIATTR_KPARAM_INFO
	.align		4
.L_69:
        /*0078*/ 	.byte	0x04, 0x17
        /*007a*/ 	.short	(.L_71 - .L_70)
.L_70:
        /*007c*/ 	.word	0x00000000
        /*0080*/ 	.short	0x0005
        /*0082*/ 	.short	0x0028
        /*0084*/ 	.byte	0x00, 0xf5, 0x21, 0x00


	//----- nvinfo : EIATTR_KPARAM_INFO
	.align		4
.L_71:
        /*0088*/ 	.byte	0x04, 0x17
        /*008a*/ 	.short	(.L_73 - .L_72)
.L_72:
        /*008c*/ 	.word	0x00000000
        /*0090*/ 	.short	0x0004
        /*0092*/ 	.short	0x0020
        /*0094*/ 	.byte	0x00, 0xf5, 0x21, 0x00


	//----- nvinfo : EIATTR_KPARAM_INFO
	.align		4
.L_73:
        /*0098*/ 	.byte	0x04, 0x17
        /*009a*/ 	.short	(.L_75 - .L_74)
.L_74:
        /*009c*/ 	.word	0x00000000
        /*00a0*/ 	.short	0x0003
        /*00a2*/ 	.short	0x0018
        /*00a4*/ 	.byte	0x00, 0xf5, 0x21, 0x00


	//----- nvinfo : EIATTR_KPARAM_INFO
	.align		4
.L_75:
        /*00a8*/ 	.byte	0x04, 0x17
        /*00aa*/ 	.short	(.L_77 - .L_76)
.L_76:
        /*00ac*/ 	.word	0x00000000
        /*00b0*/ 	.short	0x0002
        /*00b2*/ 	.short	0x0010
        /*00b4*/ 	.byte	0x00, 0xf5, 0x21, 0x00


	//----- nvinfo : EIATTR_KPARAM_INFO
	.align		4
.L_77:
        /*00b8*/ 	.byte	0x04, 0x17
        /*00ba*/ 	.short	(.L_79 - .L_78)
.L_78:
        /*00bc*/ 	.word	0x00000000
        /*00c0*/ 	.short	0x0001
        /*00c2*/ 	.short	0x0008
        /*00c4*/ 	.byte	0x00, 0xf5, 0x21, 0x00


	//----- nvinfo : EIATTR_KPARAM_INFO
	.align		4
.L_79:
        /*00c8*/ 	.byte	0x04, 0x17
        /*00ca*/ 	.short	(.L_81 - .L_80)
.L_80:
        /*00cc*/ 	.word	0x00000000
        /*00d0*/ 	.short	0x0000
        /*00d2*/ 	.short	0x0000
        /*00d4*/ 	.byte	0x00, 0xf5, 0x21, 0x00


	//----- nvinfo : EIATTR_SPARSE_MMA_MASK
	.align		4
.L_81:
        /*00d8*/ 	.byte	0x03, 0x50
        /*00da*/ 	.short	0x0000


	//----- nvinfo : EIATTR_MAXREG_COUNT
	.align		4
        /*00dc*/ 	.byte	0x03, 0x1b
        /*00de*/ 	.short	0x00ff


	//----- nvinfo : EIATTR_MERCURY_ISA_VERSION
	.align		4
        /*00e0*/ 	.byte	0x03, 0x5f
        /*00e2*/ 	.short	0x0101


	//----- nvinfo : EIATTR_VRC_CTA_INIT_COUNT
	.align		4
        /*00e4*/ 	.byte	0x02, 0x4a
	.zero		1
	.zero		1


	//----- nvinfo : EIATTR_EXIT_INSTR_OFFSETS
	.align		4
        /*00e8*/ 	.byte	0x04, 0x1c
        /*00ea*/ 	.short	(.L_83 - .L_82)


	//   ....[0]....
.L_82:
        /*00ec*/ 	.word	0x00000080


	//   ....[1]....
        /*00f0*/ 	.word	0x000009e0


	//   ....[2]....
        /*00f4*/ 	.word	0x00000be0


	//   ....[3]....
        /*00f8*/ 	.word	0x00000dd0


	//   ....[4]....
        /*00fc*/ 	.word	0x00000f90


	//   ....[5]....
        /*0100*/ 	.word	0x00000fb0


	//   ....[6]....
        /*0104*/ 	.word	0x000010a0


	//   ....[7]....
        /*0108*/ 	.word	0x00002270


	//----- nvinfo : EIATTR_CRS_STACK_SIZE
	.align		4
.L_83:
        /*010c*/ 	.byte	0x04, 0x1e
        /*010e*/ 	.short	(.L_85 - .L_84)
.L_84:
        /*0110*/ 	.word	0x00000000


	//----- nvinfo : EIATTR_CBANK_PARAM_SIZE
	.align		4
.L_85:
        /*0114*/ 	.byte	0x03, 0x19
        /*0116*/ 	.short	0x0050


	//----- nvinfo : EIATTR_PARAM_CBANK
	.align		4
        /*0118*/ 	.byte	0x04, 0x0a
        /*011a*/ 	.short	(.L_87 - .L_86)
	.align		4
.L_86:
        /*011c*/ 	.word	index@(.nv.constant0._Z28stencil7_coarsened_kernel_3dILi4EEvPKiS1_PKdS3_S3_S3_Pdiiiiii)
        /*0120*/ 	.short	0x0380
        /*0122*/ 	.short	0x0050


	//----- nvinfo : EIATTR_SW_WAR
	.align		4
.L_87:
        /*0124*/ 	.byte	0x04, 0x36
        /*0126*/ 	.short	(.L_89 - .L_88)
.L_88:
        /*0128*/ 	.word	0x00000008
.L_89:


//--------------------- .nv.info._Z28stencil7_coarsened_kernel_3dILi2EEvPKiS1_PKdS3_S3_S3_Pdiiiiii --------------------------
	.section	.nv.info._Z28stencil7_coarsened_kernel_3dILi2EEvPKiS1_PKdS3_S3_S3_Pdiiiiii,"",@"SHT_CUDA_INFO"
	.sectionflags	@""
	.align	4


	//----- nvinfo : EIATTR_CUDA_API_VERSION
	.align		4
        /*0000*/ 	.byte	0x04, 0x37
        /*0002*/ 	.short	(.L_91 - .L_90)
.L_90:
        /*0004*/ 	.word	0x00000082


	//----- nvinfo : EIATTR_KPARAM_INFO
	.align		4
.L_91:
        /*0008*/ 	.byte	0x04, 0x17
        /*000a*/ 	.short	(.L_93 - .L_92)
.L_92:
        /*000c*/ 	.word	0x00000000
        /*0010*/ 	.short	0x000c
        /*0012*/ 	.short	0x004c
        /*0014*/ 	.byte	0x00, 0xf0, 0x11, 0x00


	//----- nvinfo : EIATTR_KPARAM_INFO
	.align		4
.L_93:
        /*0018*/ 	.byte	0x04, 0x17
        /*001a*/ 	.short	(.L_95 - .L_94)
.L_94:
        /*001c*/ 	.word	0x00000000
        /*0020*/ 	.short	0x000b
        /*0022*/ 	.short	0x0048
        /*0024*/ 	.byte	0x00, 0xf0, 0x11, 0x00


	//----- nvinfo : EIATTR_KPARAM_INFO
	.align		4
.L_95:
        /*0028*/ 	.byte	0x04, 0x17
        /*002a*/ 	.short	(.L_97 - .L_96)
.L_96:
        /*002c*/ 	.word	0x00000000
        /*0030*/ 	.short	0x000a
        /*0032*/ 	.short	0x0044
        /*0034*/ 	.byte	0x00, 0xf0, 0x11, 0x00


	//----- nvinfo : EIATTR_KPARAM_INFO
	.align		4
.L_97:
        /*0038*/ 	.byte	0x04, 0x17
        /*003a*/ 	.short	(.L_99 - .L_98)
.L_98:
        /*003c*/ 	.word	0x00000000
        /*0040*/ 	.short	0x0009
        /*0042*/ 	.short	0x0040
        /*0044*/ 	.byte	0x00, 0xf0, 0x11, 0x00


	//----- nvinfo : EIATTR_KPARAM_INFO
	.align		4
.L_99:
        /*0048*/ 	.byte	0x04, 0x17
        /*004a*/ 	.short	(.L_101 - .L_100)
.L_100:
        /*004c*/ 	.word	0x00000000
        /*0050*/ 	.short	0x0008
        /*0052*/ 	.short	0x003c
        /*0054*/ 	.byte	0x00, 0xf0, 0x11, 0x00


	//----- nvinfo : EIATTR_KPARAM_INFO
	.align		4
.L_101:
        /*0058*/ 	.byte	0x04, 0x17
        /*005a*/ 	.short	(.L_103 - .L_102)
.L_102:
        /*005c*/ 	.word	0x00000000
        /*0060*/ 	.short	0x0007
        /*0062*/ 	.short	0x0038
        /*0064*/ 	.byte	0x00, 0xf0, 0x11, 0x00


	//----- nvinfo : EIATTR_KPARAM_INFO
	.align		4
.L_103:
        /*0068*/ 	.byte	0x04, 0x17
        /*006a*/ 	.short	(.L_105 - .L_104)
.L_104:
        /*006c*/ 	.word	0x00000000
        /*0070*/ 	.short	0x0006
        /*0072*/ 	.short	0x0030
        /*0074*/ 	.byte	0x00, 0xf5, 0x21, 0x00


	//----- nvinfo : EIATTR_KPARAM_INFO
	.align		4
.L_105:
        /*0078*/ 	.byte	0x04, 0x17
        /*007a*/ 	.short	(.L_107 - .L_106)
.L_106:
        /*007c*/ 	.word	0x00000000
        /*0080*/ 	.short	0x0005
        /*0082*/ 	.short	0x0028
        /*0084*/ 	.byte	0x00, 0xf5, 0x21, 0x00


	//----- nvinfo : EIATTR_KPARAM_INFO
	.align		4
.L_107:
        /*0088*/ 	.byte	0x04, 0x17
        /*008a*/ 	.short	(.L_109 - .L_108)
.L_108:
        /*008c*/ 	.word	0x00000000
        /*0090*/ 	.short	0x0004
        /*0092*/ 	.short	0x0020
        /*0094*/ 	.byte	0x00, 0xf5, 0x21, 0x00


	//----- nvinfo : EIATTR_KPARAM_INFO
	.align		4
.L_109:
        /*0098*/ 	.byte	0x04, 0x17
        /*009a*/ 	.short	(.L_111 - .L_110)
.L_110:
        /*009c*/ 	.word	0x00000000
        /*00a0*/ 	.short	0x0003
        /*00a2*/ 	.short	0x0018
        /*00a4*/ 	.byte	0x00, 0xf5, 0x21, 0x00


	//----- nvinfo : EIATTR_KPARAM_INFO
	.align		4
.L_111:
        /*00a8*/ 	.byte	0x04, 0x17
        /*00aa*/ 	.short	(.L_113 - .L_112)
.L_112:
        /*00ac*/ 	.word	0x00000000
        /*00b0*/ 	.short	0x0002
        /*00b2*/ 	.short	0x0010
        /*00b4*/ 	.byte	0x00, 0xf5, 0x21, 0x00


	//----- nvinfo : EIATTR_KPARAM_INFO
	.align		4
.L_113:
        /*00b8*/ 	.byte	0x04, 0x17
        /*00ba*/ 	.short	(.L_115 - .L_114)
.L_114:
        /*00bc*/ 	.word	0x00000000
        /*00c0*/ 	.short	0x0001
        /*00c2*/ 	.short	0x0008
        /*00c4*/ 	.byte	0x00, 0xf5, 0x21, 0x00


	//----- nvinfo : EIATTR_KPARAM_INFO
	.align		4
.L_115:
        /*00c8*/ 	.byte	0x04, 0x17
        /*00ca*/ 	.short	(.L_117 - .L_116)
.L_116:
        /*00cc*/ 	.word	0x00000000
        /*00d0*/ 	.short	0x0000
        /*00d2*/ 	.short	0x0000
        /*00d4*/ 	.byte	0x00, 0xf5, 0x21, 0x00


	//----- nvinfo : EIATTR_SPARSE_MMA_MASK
	.align		4
.L_117:
        /*00d8*/ 	.byte	0x03, 0x50
        /*00da*/ 	.short	0x0000


	//----- nvinfo : EIATTR_MAXREG_COUNT
	.align		4
        /*00dc*/ 	.byte	0x03, 0x1b
        /*00de*/ 	.short	0x00ff


	//----- nvinfo : EIATTR_MERCURY_ISA_VERSION
	.align		4
        /*00e0*/ 	.byte	0x03, 0x5f
        /*00e2*/ 	.short	0x0101


	//----- nvinfo : EIATTR_VRC_CTA_INIT_COUNT
	.align		4
        /*00e4*/ 	.byte	0x02, 0x4a
	.zero		1
	.zero		1


	//----- nvinfo : EIATTR_EXIT_INSTR_OFFSETS
	.align		4
        /*00e8*/ 	.byte	0x04, 0x1c
        /*00ea*/ 	.short	(.L_119 - .L_118)


	//   ....[0]....
.L_118:
        /*00ec*/ 	.word	0x00000080


	//   ....[1]....
        /*00f0*/ 	.word	0x000009c0


	//   ....[2]....
        /*00f4*/ 	.word	0x00000b30


	//   ....[3]....
        /*00f8*/ 	.word	0x00000b50


	//   ....[4]....
        /*00fc*/ 	.word	0x00000be0


	//   ....[5]....
        /*0100*/ 	.word	0x00001d40


	//----- nvinfo : EIATTR_CRS_STACK_SIZE
	.align		4
.L_119:
        /*0104*/ 	.byte	0x04, 0x1e
        /*0106*/ 	.short	(.L_121 - .L_120)
.L_120:
        /*0108*/ 	.word	0x00000000


	//----- nvinfo : EIATTR_CBANK_PARAM_SIZE
	.align		4
.L_121:
        /*010c*/ 	.byte	0x03, 0x19
        /*010e*/ 	.short	0x0050


	//----- nvinfo : EIATTR_PARAM_CBANK
	.align		4
        /*0110*/ 	.byte	0x04, 0x0a
        /*0112*/ 	.short	(.L_123 - .L_122)
	.align		4
.L_122:
        /*0114*/ 	.word	index@(.nv.constant0._Z28stencil7_coarsened_kernel_3dILi2EEvPKiS1_PKdS3_S3_S3_Pdiiiiii)
        /*0118*/ 	.short	0x0380
        /*011a*/ 	.short	0x0050


	//----- nvinfo : EIATTR_SW_WAR
	.align		4
.L_123:
        /*011c*/ 	.byte	0x04, 0x36
        /*011e*/ 	.short	(.L_125 - .L_124)
.L_124:
        /*0120*/ 	.word	0x00000008
.L_125:


//--------------------- .nv.callgraph             --------------------------
	.section	.nv.callgraph,"",@"SHT_CUDA_CALLGRAPH"
	.align	4
	.sectionentsize	8
	.align		4
        /*0000*/ 	.word	0x00000000
	.align		4
        /*0004*/ 	.word	0xffffffff
	.align		4
        /*0008*/ 	.word	0x00000000
	.align		4
        /*000c*/ 	.word	0xfffffffe
	.align		4
        /*0010*/ 	.word	0x00000000
	.align		4
        /*0014*/ 	.word	0xfffffffd
	.align		4
        /*0018*/ 	.word	0x00000000
	.align		4
        /*001c*/ 	.word	0xfffffffc


//--------------------- .text._Z28stencil7_coarsened_kernel_3dILi8EEvPKiS1_PKdS3_S3_S3_Pdiiiiii --------------------------
	.section	.text._Z28stencil7_coarsened_kernel_3dILi8EEvPKiS1_PKdS3_S3_S3_Pdiiiiii,"ax",@progbits
	.align	128
        .global         _Z28stencil7_coarsened_kernel_3dILi8EEvPKiS1_PKdS3_S3_S3_Pdiiiiii
        .type           _Z28stencil7_coarsened_kernel_3dILi8EEvPKiS1_PKdS3_S3_S3_Pdiiiiii,@function
        .size           _Z28stencil7_coarsened_kernel_3dILi8EEvPKiS1_PKdS3_S3_S3_Pdiiiiii,(.L_x_108 - _Z28stencil7_coarsened_kernel_3dILi8EEvPKiS1_PKdS3_S3_S3_Pdiiiiii)
        .other          _Z28stencil7_coarsened_kernel_3dILi8EEvPKiS1_PKdS3_S3_S3_Pdiiiiii,@"STO_CUDA_ENTRY STV_DEFAULT"
_Z28stencil7_coarsened_kernel_3dILi8EEvPKiS1_PKdS3_S3_S3_Pdiiiiii:
.text._Z28stencil7_coarsened_kernel_3dILi8EEvPKiS1_PKdS3_S3_S3_Pdiiiiii:
[----:B------:R-:W-:Y:S01]  /*0000*/  LDC R1, c[0x0][0x37c] ;  /* 0x0000df00ff017b82 */ /* 0x000fe20000000800 */
[----:B------:R-:W0:Y:S07]  /*0010*/  S2R R3, SR_TID.X ;  /* 0x0000000000037919 */ /* 0x000e2e0000002100 */
[----:B------:R-:W0:Y:S01]  /*0020*/  S2UR UR6, SR_CTAID.X ;  /* 0x00000000000679c3 */ /* 0x000e220000002500 */
[----:B------:R-:W1:Y:S07]  /*0030*/  LDCU.64 UR4, c[0x0][0x3c8] ;  /* 0x00007900ff0477ac */ /* 0x000e6e0008000a00 */
[----:B------:R-:W0:Y:S02]  /*0040*/  LDC R2, c[0x0][0x360] ;  /* 0x0000d800ff027b82 */ /* 0x000e240000000800 */
[----:B0-----:R-:W-:-:S04]  /*0050*/  IMAD R2, R2, UR6, R3 ;  /* 0x0000000602027c24 */ /* 0x001fc8000f8e0203 */
[----:B------:R-:W-:-:S05]  /*0060*/  IMAD.SHL.U32 R2, R2, 0x8, RZ ;  /* 0x0000000802027824 */ /* 0x000fca00078e00ff */
[----:B-1----:R-:W-:-:S13]  /*0070*/  ISETP.GE.AND P0, PT, R2, UR5, PT ;  /* 0x0000000502007c0c */ /* 0x002fda000bf06270 */
[----:B------:R-:W-:Y:S05]  /*0080*/  @P0 EXIT ;  /* 0x000000000000094d */ /* 0x000fea0003800000 */
[----:B------:R-:W0:Y:S01]  /*0090*/  LDC R14, c[0x0][0x3c4] ;  /* 0x0000f100ff0e7b82 */ /* 0x000e220000000800 */
[----:B------:R-:W1:Y:S01]  /*00a0*/  LDCU UR8, c[0x0][0x3bc] ;  /* 0x00007780ff0877ac */ /* 0x000e620008000800 */
[C---:B------:R-:W-:Y:S01]  /*00b0*/  VIADD R29, R2.reuse, UR4 ;  /* 0x00000004021d7c36 */ /* 0x040fe20008000000 */
[----:B------:R-:W-:Y:S01]  /*00c0*/  IADD3 R27, PT, PT, -R2, UR5, RZ ;  /* 0x00000005021b7c10 */ /* 0x000fe2000fffe1ff */
[----:B------:R-:W-:Y:S01]  /*00d0*/  UIADD3 UR4, UPT, UPT, UR4, UR5, URZ ;  /* 0x0000000504047290 */ /* 0x000fe2000fffe0ff */
[----:B------:R-:W2:Y:S03]  /*00e0*/  LDCU.64 UR6, c[0x0][0x358] ;  /* 0x00006b00ff0677ac */ /* 0x000ea60008000a00 */
[----:B------:R-:W3:Y:S01]  /*00f0*/  LDC R25, c[0x0][0x3b8] ;  /* 0x0000ee00ff197b82 */ /* 0x000ee20000000800 */
[----:B-1----:R-:W-:Y:S01]  /*0100*/  VIADD R5, R29, UR8 ;  /* 0x000000081d057c36 */ /* 0x002fe20008000000 */
[----:B0-----:R-:W-:-:S04]  /*0110*/  IABS R3, R14 ;  /* 0x0000000e00037213 */ /* 0x001fc80000000000 */
[----:B------:R-:W-:Y:S01]  /*0120*/  IABS R10, R5 ;  /* 0x00000005000a7213 */ /* 0x000fe20000000000 */
[----:B------:R-:W0:Y:S01]  /*0130*/  I2F.RP R4, R3 ;  /* 0x0000000300047306 */ /* 0x000e220000209400 */
[----:B---3--:R-:W-:-:S07]  /*0140*/  IABS R16, R25 ;  /* 0x0000001900107213 */ /* 0x008fce0000000000 */
[----:B0-----:R-:W0:Y:S02]  /*0150*/  MUFU.RCP R4, R4 ;  /* 0x0000000400047308 */ /* 0x001e240000001000 */
[----:B0-----:R-:W-:-:S06]  /*0160*/  VIADD R6, R4, 0xffffffe ;  /* 0x0ffffffe04067836 */ /* 0x001fcc0000000000 */
[----:B------:R0:W1:Y:S02]  /*0170*/  F2I.FTZ.U32.TRUNC.NTZ R7, R6 ;  /* 0x0000000600077305 */ /* 0x000064000021f000 */
[----:B0-----:R-:W-:Y:S02]  /*0180*/  HFMA2 R6, -RZ, RZ, 0, 0 ;  /* 0x00000000ff067431 */ /* 0x001fe400000001ff */
[----:B-1----:R-:W-:-:S04]  /*0190*/  IMAD.MOV R0, RZ, RZ, -R7 ;  /* 0x000000ffff007224 */ /* 0x002fc800078e0a07 */
[----:B------:R-:W-:Y:S02]  /*01a0*/  IMAD R11, R0, R3, RZ ;  /* 0x00000003000b7224 */ /* 0x000fe400078e02ff */
[----:B------:R-:W-:Y:S02]  /*01b0*/  IMAD R0, R14, R14, RZ ;  /* 0x0000000e0e007224 */ /* 0x000fe400078e02ff */
[----:B------:R-:W-:-:S03]  /*01c0*/  IMAD.HI.U32 R11, R7, R11, R6 ;  /* 0x0000000b070b7227 */ /* 0x000fc600078e0006 */
[-C--:B------:R-:W-:Y:S02]  /*01d0*/  IABS R4, R0.reuse ;  /* 0x0000000000047213 */ /* 0x080fe40000000000 */
[----:B------:R-:W-:Y:S01]  /*01e0*/  IABS R15, R0 ;  /* 0x00000000000f7213 */ /* 0x000fe20000000000 */
[----:B------:R-:W-:Y:S01]  /*01f0*/  IMAD.HI.U32 R9, R11, R10, RZ ;  /* 0x0000000a0b097227 */ /* 0x000fe200078e00ff */
[----:B------:R-:W0:Y:S03]  /*0200*/  I2F.RP R8, R4 ;  /* 0x0000000400087306 */ /* 0x000e260000209400 */
[----:B------:R-:W-:Y:S02]  /*0210*/  IMAD.MOV R6, RZ, RZ, -R9 ;  /* 0x000000ffff067224 */ /* 0x000fe400078e0a09 */
[----:B------:R-:W-:Y:S02]  /*0220*/  IMAD.MOV R15, RZ, RZ, -R15 ;  /* 0x000000ffff0f7224 */ /* 0x000fe400078e0a0f */
[----:B------:R-:W-:-:S05]  /*0230*/  IMAD R6, R3, R6, R10 ;  /* 0x0000000603067224 */ /* 0x000fca00078e020a */
[----:B------:R-:W-:Y:S01]  /*0240*/  ISETP.GT.U32.AND P1, PT, R3, R6, PT ;  /* 0x000000060300720c */ /* 0x000fe20003f24070 */
[----:B0-----:R-:W0:-:S12]  /*0250*/  MUFU.RCP R8, R8 ;  /* 0x0000000800087308 */ /* 0x001e180000001000 */
[----:B------:R-:W-:Y:S02]  /*0260*/  @!P1 IMAD.IADD R6, R6, 0x1, -R3 ;  /* 0x0000000106069824 */ /* 0x000fe400078e0a03 */
[----:B------:R-:W-:-:S03]  /*0270*/  @!P1 VIADD R9, R9, 0x1 ;  /* 0x0000000109099836 */ /* 0x000fc60000000000 */
[----:B------:R-:W-:Y:S02]  /*0280*/  ISETP.GE.U32.AND P0, PT, R6, R3, PT ;  /* 0x000000030600720c */ /* 0x000fe40003f06070 */
[----:B------:R-:W-:-:S04]  /*0290*/  LOP3.LUT R6, R5, R14, RZ, 0x3c, !PT ;  /* 0x0000000e05067212 */ /* 0x000fc800078e3cff */
[----:B------:R-:W-:Y:S01]  /*02a0*/  ISETP.GE.AND P2, PT, R6, RZ, PT ;  /* 0x000000ff0600720c */ /* 0x000fe20003f46270 */
[----:B0-----:R-:W-:Y:S01]  /*02b0*/  VIADD R6, R8, 0xffffffe ;  /* 0x0ffffffe08067836 */ /* 0x001fe20000000000 */
[----:B------:R-:W-:-:S03]  /*02c0*/  LOP3.LUT R8, RZ, R14, RZ, 0x33, !PT ;  /* 0x0000000eff087212 */ /* 0x000fc600078e33ff */
[----:B------:R0:W1:Y:S02]  /*02d0*/  F2I.FTZ.U32.TRUNC.NTZ R7, R6 ;  /* 0x0000000600077305 */ /* 0x000064000021f000 */
[----:B------:R-:W-:Y:S01]  /*02e0*/  @P0 VIADD R9, R9, 0x1 ;  /* 0x0000000109090836 */ /* 0x000fe20000000000 */
[----:B------:R-:W-:-:S05]  /*02f0*/  ISETP.NE.AND P0, PT, R14, RZ, PT ;  /* 0x000000ff0e00720c */ /* 0x000fca0003f05270 */
[----:B------:R-:W-:Y:S01]  /*0300*/  @!P2 IADD3 R9, PT, PT, -R9, RZ, RZ ;  /* 0x000000ff0909a210 */ /* 0x000fe20007ffe1ff */
[----:B0-----:R-:W-:-:S03]  /*0310*/  IMAD.MOV.U32 R6, RZ, RZ, RZ ;  /* 0x000000ffff067224 */ /* 0x001fc600078e00ff */
[----:B------:R-:W-:Y:S01]  /*0320*/  SEL R9, R8, R9, !P0 ;  /* 0x0000000908097207 */ /* 0x000fe20004000000 */
[----:B-1----:R-:W-:-:S03]  /*0330*/  IMAD.MOV R13, RZ, RZ, -R7 ;  /* 0x000000ffff0d7224 */ /* 0x002fc600078e0a07 */
[----:B------:R-:W-:Y:S02]  /*0340*/  IABS R12, R9 ;  /* 0x00000009000c7213 */ /* 0x000fe40000000000 */
[----:B------:R-:W-:Y:S01]  /*0350*/  ISETP.GE.AND P5, PT, R9, RZ, PT ;  /* 0x000000ff0900720c */ /* 0x000fe20003fa6270 */
[----:B------:R-:W-:Y:S01]  /*0360*/  IMAD R13, R13, R4, RZ ;  /* 0x000000040d0d7224 */ /* 0x000fe200078e02ff */
[----:B------:R-:W-:Y:S01]  /*0370*/  IADD3 R9, PT, PT, -R9, RZ, RZ ;  /* 0x000000ff09097210 */ /* 0x000fe20007ffe1ff */
[----:B------:R-:W-:-:S04]  /*0380*/  IMAD.HI.U32 R11, R11, R12, RZ ;  /* 0x0000000c0b0b7227 */ /* 0x000fc800078e00ff */
[----:B------:R-:W-:-:S04]  /*0390*/  IMAD.HI.U32 R7, R7, R13, R6 ;  /* 0x0000000d07077227 */ /* 0x000fc800078e0006 */
[----:B------:R-:W-:Y:S02]  /*03a0*/  IMAD.MOV R6, RZ, RZ, -R11 ;  /* 0x000000ffff067224 */ /* 0x000fe400078e0a0b */
[----:B------:R-:W-:-:S04]  /*03b0*/  IMAD.HI.U32 R11, R7, R10, RZ ;  /* 0x0000000a070b7227 */ /* 0x000fc800078e00ff */
[----:B------:R-:W-:Y:S02]  /*03c0*/  IMAD R12, R3, R6, R12 ;  /* 0x00000006030c7224 */ /* 0x000fe400078e020c */
[----:B------:R-:W-:Y:S01]  /*03d0*/  IMAD R13, R11, R15, R10 ;  /* 0x0000000f0b0d7224 */ /* 0x000fe200078e020a */
[----:B------:R-:W-:Y:S02]  /*03e0*/  IABS R10, R29 ;  /* 0x0000001d000a7213 */ /* 0x000fe40000000000 */
[----:B------:R-:W-:Y:S02]  /*03f0*/  ISETP.GT.U32.AND P2, PT, R3, R12, PT ;  /* 0x0000000c0300720c */ /* 0x000fe40003f44070 */
[----:B------:R-:W-:Y:S01]  /*0400*/  ISETP.GT.U32.AND P1, PT, R4, R13, PT ;  /* 0x0000000d0400720c */ /* 0x000fe20003f24070 */
[----:B------:R-:W-:-:S04]  /*0410*/  IMAD.HI.U32 R6, R7, R10, RZ ;  /* 0x0000000a07067227 */ /* 0x000fc800078e00ff */
[----:B------:R-:W-:-:S06]  /*0420*/  IMAD.HI.U32 R7, R7, R16, RZ ;  /* 0x0000001007077227 */ /* 0x000fcc00078e00ff */
[----:B------:R-:W-:Y:S02]  /*0430*/  @!P2 IMAD.IADD R12, R12, 0x1, -R3 ;  /* 0x000000010c0ca824 */ /* 0x000fe400078e0a03 */
[----:B------:R-:W-:Y:S01]  /*0440*/  @!P1 IADD3 R13, PT, PT, R13, -R4, RZ ;  /* 0x800000040d0d9210 */ /* 0x000fe20007ffe0ff */
[----:B------:R-:W-:Y:S02]  /*0450*/  @!P1 VIADD R11, R11, 0x1 ;  /* 0x000000010b0b9836 */ /* 0x000fe40000000000 */
[----:B------:R-:W-:Y:S02]  /*0460*/  ISETP.GT.U32.AND P3, PT, R3, R12, PT ;  /* 0x0000000c0300720c */ /* 0x000fe40003f64070 */
[----:B------:R-:W-:Y:S02]  /*0470*/  ISETP.GE.U32.AND P2, PT, R13, R4, PT ;  /* 0x000000040d00720c */ /* 0x000fe40003f46070 */
[----:B------:R-:W-:-:S04]  /*0480*/  LOP3.LUT R13, R5, R0, RZ, 0x3c, !PT ;  /* 0x00000000050d7212 */ /* 0x000fc800078e3cff */
[----:B------:R-:W-:Y:S01]  /*0490*/  ISETP.GE.AND P4, PT, R13, RZ, PT ;  /* 0x000000ff0d00720c */ /* 0x000fe20003f86270 */
[-C--:B------:R-:W-:Y:S02]  /*04a0*/  IMAD R13, R6, R15.reuse, R10 ;  /* 0x0000000f060d7224 */ /* 0x080fe400078e020a */
[----:B------:R-:W-:Y:S02]  /*04b0*/  IMAD R15, R7, R15, R16 ;  /* 0x0000000f070f7224 */ /* 0x000fe400078e0210 */
[----:B------:R-:W-:Y:S01]  /*04c0*/  @!P3 IMAD.IADD R12, R12, 0x1, -R3 ;  /* 0x000000010c0cb824 */ /* 0x000fe200078e0a03 */
[C---:B------:R-:W-:Y:S01]  /*04d0*/  ISETP.GT.U32.AND P1, PT, R4.reuse, R13, PT ;  /* 0x0000000d0400720c */ /* 0x040fe20003f24070 */
[----:B------:R-:W-:Y:S01]  /*04e0*/  @P2 VIADD R11, R11, 0x1 ;  /* 0x000000010b0b2836 */ /* 0x000fe20000000000 */
[----:B------:R-:W-:Y:S01]  /*04f0*/  ISETP.GT.U32.AND P3, PT, R4, R15, PT ;  /* 0x0000000f0400720c */ /* 0x000fe20003f64070 */
[----:B------:R-:W-:Y:S01]  /*0500*/  @!P5 IMAD.MOV R12, RZ, RZ, -R12 ;  /* 0x000000ffff0cd224 */ /* 0x000fe200078e0a0c */
[----:B------:R-:W-:-:S02]  /*0510*/  ISETP.NE.AND P2, PT, R0, RZ, PT ;  /* 0x000000ff0000720c */ /* 0x000fc40003f45270 */
[----:B------:R-:W-:Y:S01]  /*0520*/  LOP3.LUT R3, RZ, R0, RZ, 0x33, !PT ;  /* 0x00000000ff037212 */ /* 0x000fe200078e33ff */
[----:B------:R-:W-:Y:S01]  /*0530*/  @!P4 IMAD.MOV R11, RZ, RZ, -R11 ;  /* 0x000000ffff0bc224 */ /* 0x000fe200078e0a0b */
[----:B------:R-:W-:Y:S01]  /*0540*/  SEL R8, R8, R12, !P0 ;  /* 0x0000000c08087207 */ /* 0x000fe20004000000 */
[C---:B------:R-:W-:Y:S01]  /*0550*/  IMAD R12, R14.reuse, R9, R5 ;  /* 0x000000090e0c7224 */ /* 0x040fe200078e0205 */
[----:B------:R-:W-:Y:S01]  /*0560*/  LOP3.LUT R9, R29, R0, RZ, 0x3c, !PT ;  /* 0x000000001d097212 */ /* 0x000fe200078e3cff */
[----:B------:R-:W-:Y:S01]  /*0570*/  VIADD R5, R14, 0xffffffff ;  /* 0xffffffff0e057836 */ /* 0x000fe20000000000 */
[----:B------:R-:W-:Y:S01]  /*0580*/  SEL R11, R3, R11, !P2 ;  /* 0x0000000b030b7207 */ /* 0x000fe20005000000 */
[--C-:B------:R-:W-:Y:S01]  /*0590*/  @!P1 IMAD.IADD R13, R13, 0x1, -R4.reuse ;  /* 0x000000010d0d9824 */ /* 0x100fe200078e0a04 */
[----:B------:R-:W-:Y:S01]  /*05a0*/  ISETP.GE.AND P6, PT, R9, RZ, PT ;  /* 0x000000ff0900720c */ /* 0x000fe20003fc6270 */
[----:B------:R-:W-:Y:S01]  /*05b0*/  @!P3 IMAD.IADD R15, R15, 0x1, -R4 ;  /* 0x000000010f0fb824 */ /* 0x000fe200078e0a04 */
[----:B------:R-:W-:Y:S01]  /*05c0*/  VIMNMX R10, PT, PT, R11, R8, !PT ;  /* 0x000000080b0a7248 */ /* 0x000fe20007fe0100 */
[----:B------:R-:W-:Y:S01]  /*05d0*/  @!P1 VIADD R6, R6, 0x1 ;  /* 0x0000000106069836 */ /* 0x000fe20000000000 */
[----:B------:R-:W-:-:S02]  /*05e0*/  ISETP.GE.U32.AND P4, PT, R13, R4, PT ;  /* 0x000000040d00720c */ /* 0x000fc40003f86070 */
[----:B------:R-:W-:Y:S02]  /*05f0*/  ISETP.GE.U32.AND P5, PT, R15, R4, PT ;  /* 0x000000040f00720c */ /* 0x000fe40003fa6070 */
[----:B------:R-:W-:Y:S02]  /*0600*/  LOP3.LUT R4, R0, R25, RZ, 0x3c, !PT ;  /* 0x0000001900047212 */ /* 0x000fe400078e3cff */
[----:B------:R-:W-:Y:S02]  /*0610*/  VIMNMX3 R8, R11, R8, R12, PT ;  /* 0x000000080b08720f */ /* 0x000fe4000380010c */
[----:B------:R-:W-:Y:S02]  /*0620*/  ISETP.GE.AND P0, PT, R10, R5, PT ;  /* 0x000000050a00720c */ /* 0x000fe40003f06270 */
[----:B------:R-:W-:Y:S01]  /*0630*/  ISETP.GE.AND P1, PT, R4, RZ, PT ;  /* 0x000000ff0400720c */ /* 0x000fe20003f26270 */
[----:B------:R-:W-:Y:S01]  /*0640*/  VIADD R4, R29, 0x8 ;  /* 0x000000081d047836 */ /* 0x000fe20000000000 */
[----:B------:R-:W-:Y:S01]  /*0650*/  ISETP.LT.OR P0, PT, R8, 0x1, P0 ;  /* 0x000000010800780c */ /* 0x000fe20000701670 */
[----:B------:R-:W-:Y:S01]  /*0660*/  @P4 VIADD R6, R6, 0x1 ;  /* 0x0000000106064836 */ /* 0x000fe20000000000 */
[----:B------:R-:W-:-:S02]  /*0670*/  @!P3 IADD3 R7, PT, PT, R7, 0x1, RZ ;  /* 0x000000010707b810 */ /* 0x000fc40007ffe0ff */
[----:B------:R-:W-:Y:S01]  /*0680*/  ISETP.GT.AND P3, PT, R4, UR4, PT ;  /* 0x0000000404007c0c */ /* 0x000fe2000bf64270 */
[----:B------:R-:W-:Y:S02]  /*0690*/  @!P6 IMAD.MOV R6, RZ, RZ, -R6 ;  /* 0x000000ffff06e224 */ /* 0x000fe400078e0a06 */
[----:B------:R-:W-:Y:S01]  /*06a0*/  @P5 VIADD R7, R7, 0x1 ;  /* 0x0000000107075836 */ /* 0x000fe20000000000 */
[----:B------:R-:W-:Y:S02]  /*06b0*/  SEL R27, R27, 0x8, P3 ;  /* 0x000000081b1b7807 */ /* 0x000fe40001800000 */
[----:B------:R-:W-:Y:S01]  /*06c0*/  SEL R6, R3, R6, !P2 ;  /* 0x0000000603067207 */ /* 0x000fe20005000000 */
[----:B------:R-:W-:Y:S02]  /*06d0*/  @!P1 IMAD.MOV R7, RZ, RZ, -R7 ;  /* 0x000000ffff079224 */ /* 0x000fe400078e0a07 */
[----:B------:R-:W-:-:S03]  /*06e0*/  @!P0 IMAD.IADD R5, R27, 0x1, R12 ;  /* 0x000000011b058824 */ /* 0x000fc600078e020c */
[----:B------:R-:W-:Y:S02]  /*06f0*/  SEL R3, R3, R7, !P2 ;  /* 0x0000000703037207 */ /* 0x000fe40005000000 */
[----:B------:R-:W-:Y:S02]  /*0700*/  ISETP.LT.AND P0, PT, R5, R14, !P0 ;  /* 0x0000000e0500720c */ /* 0x000fe40004701270 */
[----:B------:R-:W-:Y:S02]  /*0710*/  IADD3 R3, PT, PT, R3, -0x1, RZ ;  /* 0xffffffff03037810 */ /* 0x000fe40007ffe0ff */
[----:B------:R-:W-:-:S04]  /*0720*/  ISETP.LT.OR P0, PT, R6, 0x1, !P0 ;  /* 0x000000010600780c */ /* 0x000fc80004701670 */
[----:B------:R-:W-:-:S13]  /*0730*/  ISETP.GE.OR P0, PT, R6, R3, P0 ;  /* 0x000000030600720c */ /* 0x000fda0000706670 */
[----:B--2---:R-:W-:Y:S05]  /*0740*/  @P0 BRA `(.L_x_0) ;  /* 0x0000000c00fc0947 */ /* 0x004fea0003800000 */
[----:B------:R-:W0:Y:S08]  /*0750*/  LDC.64 R8, c[0x0][0x380] ;  /* 0x0000e000ff087b82 */ /* 0x000e300000000a00 */
[----:B------:R-:W1:Y:S08]  /*0760*/  LDC.64 R30, c[0x0][0x398] ;  /* 0x0000e600ff1e7b82 */ /* 0x000e700000000a00 */
[----:B------:R-:W2:Y:S01]  /*0770*/  LDC.64 R6, c[0x0][0x390] ;  /* 0x0000e400ff067b82 */ /* 0x000ea20000000a00 */
[C---:B------:R-:W-:Y:S01]  /*0780*/  IMAD.IADD R5, R29.reuse, 0x1, -R14 ;  /* 0x000000011d057824 */ /* 0x040fe200078e0a0e */
[----:B------:R-:W3:Y:S01]  /*0790*/  LDCU.64 UR4, c[0x0][0x3c8] ;  /* 0x00007900ff0477ac */ /* 0x000ee20008000a00 */
[----:B0-----:R-:W-:-:S05]  /*07a0*/  IMAD.WIDE R8, R29, 0x4, R8 ;  /* 0x000000041d087825 */ /* 0x001fca00078e0208 */
[----:B------:R-:W2:Y:S01]  /*07b0*/  LDG.E.CONSTANT R13, desc[UR6][R8.64] ;  /* 0x00000006080d7981 */ /* 0x000ea2000c1e9900 */
[----:B-1----:R-:W-:-:S05]  /*07c0*/  IMAD.WIDE R4, R5, 0x8, R30 ;  /* 0x0000000805047825 */ /* 0x002fca00078e021e */
[----:B------:R-:W4:Y:S01]  /*07d0*/  LDG.E.64.CONSTANT R18, desc[UR6][R4.64] ;  /* 0x0000000604127981 */ /* 0x000f22000c1e9b00 */
[----:B------:R-:W-:-:S04]  /*07e0*/  IMAD.IADD R3, R29, 0x1, -R0 ;  /* 0x000000011d037824 */ /* 0x000fc800078e0a00 */
[----:B------:R-:W-:-:S05]  /*07f0*/  IMAD.WIDE R2, R3, 0x8, R30 ;  /* 0x0000000803027825 */ /* 0x000fca00078e021e */
[----:B------:R-:W5:Y:S01]  /*0800*/  LDG.E.64.CONSTANT R16, desc[UR6][R2.64] ;  /* 0x0000000602107981 */ /* 0x000f62000c1e9b00 */
[----:B--2---:R-:W-:-:S05]  /*0810*/  IMAD.WIDE R12, R13, 0x8, R6 ;  /* 0x000000080d0c7825 */ /* 0x004fca00078e0206 */
[----:B------:R-:W4:Y:S04]  /*0820*/  LDG.E.64.CONSTANT R10, desc[UR6][R12.64+0x8] ;  /* 0x000008060c0a7981 */ /* 0x000f28000c1e9b00 */
[----:B------:R-:W5:Y:S01]  /*0830*/  LDG.E.64.CONSTANT R20, desc[UR6][R12.64] ;  /* 0x000000060c147981 */ /* 0x000f62000c1e9b00 */
[----:B------:R-:W-:-:S05]  /*0840*/  IMAD.WIDE R30, R29, 0x8, R30 ;  /* 0x000000081d1e7825 */ /* 0x000fca00078e021e */
[----:B------:R-:W2:Y:S04]  /*0850*/  LDG.E.64.CONSTANT R24, desc[UR6][R30.64] ;  /* 0x000000061e187981 */ /* 0x000ea8000c1e9b00 */
[----:B------:R-:W3:Y:S01]  /*0860*/  LDG.E.64.CONSTANT R26, desc[UR6][R30.64+0x8] ;  /* 0x000008061e1a7981 */ /* 0x000ee2000c1e9b00 */
[----:B----4-:R-:W-:-:S03]  /*0870*/  DMUL R22, R18, R10 ;  /* 0x0000000a12167228 */ /* 0x010fc60000000000 */
[----:B------:R-:W4:Y:S04]  /*0880*/  LDG.E.64.CONSTANT R18, desc[UR6][R30.64+-0x8] ;  /* 0xfffff8061e127981 */ /* 0x000f28000c1e9b00 */
[----:B------:R-:W4:Y:S01]  /*0890*/  LDG.E.64.CONSTANT R10, desc[UR6][R12.64+0x10] ;  /* 0x000010060c0a7981 */ /* 0x000f22000c1e9b00 */
[----:B-----5:R-:W-:-:S03]  /*08a0*/  DFMA R20, R16, R20, R22 ;  /* 0x000000141014722b */ /* 0x020fc60000000016 */
[----:B------:R-:W2:Y:S01]  /*08b0*/  LDG.E.64.CONSTANT R16, desc[UR6][R12.64+0x18] ;  /* 0x000018060c107981 */ /* 0x000ea2000c1e9b00 */
[----:B------:R-:W-:-:S06]  /*08c0*/  IMAD.WIDE R14, R14, 0x8, R30 ;  /* 0x000000080e0e7825 */ /* 0x000fcc00078e021e */
[----:B------:R-:W5:Y:S01]  /*08d0*/  LDG.E.64.CONSTANT R14, desc[UR6][R14.64] ;  /* 0x000000060e0e7981 */ /* 0x000f62000c1e9b00 */
[----:B----4-:R-:W-:-:S03]  /*08e0*/  DFMA R18, R18, R10, R20 ;  /* 0x0000000a1212722b */ /* 0x010fc60000000014 */
[----:B------:R-:W3:Y:S04]  /*08f0*/  LDG.E.64.CONSTANT R10, desc[UR6][R12.64+0x20] ;  /* 0x000020060c0a7981 */ /* 0x000ee8000c1e9b00 */
[----:B------:R-:W4:Y:S01]  /*0900*/  LDG.E.64.CONSTANT R20, desc[UR6][R12.64+0x30] ;  /* 0x000030060c147981 */ /* 0x000f22000c1e9b00 */
[----:B--2---:R-:W-:-:S03]  /*0910*/  DFMA R16, R24, R16, R18 ;  /* 0x000000101810722b */ /* 0x004fc60000000012 */
[----:B------:R-:W5:Y:S05]  /*0920*/  LDG.E.64.CONSTANT R18, desc[UR6][R12.64+0x28] ;  /* 0x000028060c127981 */ /* 0x000f6a000c1e9b00 */
[----:B---3--:R-:W-:Y:S01]  /*0930*/  DFMA R10, R26, R10, R16 ;  /* 0x0000000a1a0a722b */ /* 0x008fe20000000010 */
[----:B------:R-:W-:-:S06]  /*0940*/  IMAD.WIDE.U32 R16, R0, 0x8, R30 ;  /* 0x0000000800107825 */ /* 0x000fcc00078e001e */
[----:B------:R-:W4:Y:S01]  /*0950*/  LDG.E.64.CONSTANT R16, desc[UR6][R16.64] ;  /* 0x0000000610107981 */ /* 0x000f22000c1e9b00 */
[----:B-----5:R-:W-:Y:S01]  /*0960*/  DFMA R10, R14, R18, R10 ;  /* 0x000000120e0a722b */ /* 0x020fe2000000000a */
[----:B------:R-:W0:Y:S01]  /*0970*/  LDC.64 R18, c[0x0][0x3b0] ;  /* 0x0000ec00ff127b82 */ /* 0x000e220000000a00 */
[----:B------:R-:W-:Y:S01]  /*0980*/  UIADD3 UR4, UPT, UPT, UR4, UR5, URZ ;  /* 0x0000000504047290 */ /* 0x000fe2000fffe0ff */
[----:B------:R-:W-:-:S05]  /*0990*/  VIADD R0, R29, 0x1 ;  /* 0x000000011d007836 */ /* 0x000fca0000000000 */
[----:B------:R-:W-:Y:S01]  /*09a0*/  ISETP.GE.AND P0, PT, R0, UR4, PT ;  /* 0x0000000400007c0c */ /* 0x000fe2000bf06270 */
[----:B----4-:R-:W-:Y:S01]  /*09b0*/  DFMA R20, R16, R20, R10 ;  /* 0x000000141014722b */ /* 0x010fe2000000000a */
[----:B0-----:R-:W-:-:S06]  /*09c0*/  IMAD.WIDE R10, R29, 0x8, R18 ;  /* 0x000000081d0a7825 */ /* 0x001fcc00078e0212 */
[----:B------:R0:W-:Y:S05]  /*09d0*/  STG.E.64 desc[UR6][R10.64], R20 ;  /* 0x000000140a007986 */ /* 0x0001ea000c101b06 */
[----:B------:R-:W-:Y:S05]  /*09e0*/  @P0 EXIT ;  /* 0x000000000000094d */ /* 0x000fea0003800000 */
[----:B------:R-:W2:Y:S01]  /*09f0*/  LDG.E.CONSTANT R13, desc[UR6][R8.64+0x4] ;  /* 0x00000406080d7981 */ /* 0x000ea2000c1e9900 */
[----:B------:R-:W1:Y:S03]  /*0a00*/  LDCU.64 UR4, c[0x0][0x3c8] ;  /* 0x00007900ff0477ac */ /* 0x000e660008000a00 */
[----:B------:R-:W3:Y:S04]  /*0a10*/  LDG.E.64.CONSTANT R18, desc[UR6][R4.64+0x8] ;  /* 0x0000080604127981 */ /* 0x000ee8000c1e9b00 */
[----:B------:R-:W4:Y:S04]  /*0a20*/  LDG.E.64.CONSTANT R14, desc[UR6][R2.64+0x8] ;  /* 0x00000806020e7981 */ /* 0x000f28000c1e9b00 */
[----:B------:R-:W5:Y:S01]  /*0a30*/  LDG.E.64.CONSTANT R22, desc[UR6][R30.64+0x10] ;  /* 0x000010061e167981 */ /* 0x000f62000c1e9b00 */
[----:B--2---:R-:W-:-:S05]  /*0a40*/  IMAD.WIDE R12, R13, 0x8, R6 ;  /* 0x000000080d0c7825 */ /* 0x004fca00078e0206 */
[----:B0-----:R-:W3:Y:S04]  /*0a50*/  LDG.E.64.CONSTANT R20, desc[UR6][R12.64+0x8] ;  /* 0x000008060c147981 */ /* 0x001ee8000c1e9b00 */
[----:B------:R-:W4:Y:S01]  /*0a60*/  LDG.E.64.CONSTANT R16, desc[UR6][R12.64] ;  /* 0x000000060c107981 */ /* 0x000f22000c1e9b00 */
[----:B---3--:R-:W-:-:S03]  /*0a70*/  DMUL R18, R18, R20 ;  /* 0x0000001412127228 */ /* 0x008fc60000000000 */
[----:B------:R-:W5:Y:S05]  /*0a80*/  LDG.E.64.CONSTANT R20, desc[UR6][R12.64+0x20] ;  /* 0x000020060c147981 */ /* 0x000f6a000c1e9b00 */
[----:B----4-:R-:W-:Y:S01]  /*0a90*/  DFMA R14, R14, R16, R18 ;  /* 0x000000100e0e722b */ /* 0x010fe20000000012 */
[----:B------:R-:W2:Y:S04]  /*0aa0*/  LDG.E.64.CONSTANT R16, desc[UR6][R12.64+0x10] ;  /* 0x000010060c107981 */ /* 0x000ea8000c1e9b00 */
[----:B------:R-:W3:Y:S03]  /*0ab0*/  LDG.E.64.CONSTANT R18, desc[UR6][R12.64+0x18] ;  /* 0x000018060c127981 */ /* 0x000ee6000c1e9b00 */
[----:B--2---:R-:W-:-:S02]  /*0ac0*/  DFMA R16, R24, R16, R14 ;  /* 0x000000101810722b */ /* 0x004fc4000000000e */
[----:B------:R-:W0:Y:S06]  /*0ad0*/  LDC R15, c[0x0][0x3c4] ;  /* 0x0000f100ff0f7b82 */ /* 0x000e2c0000000800 */
[----:B---3--:R-:W-:-:S08]  /*0ae0*/  DFMA R18, R26, R18, R16 ;  /* 0x000000121a12722b */ /* 0x008fd00000000010 */
[----:B-----5:R-:W-:Y:S02]  /*0af0*/  DFMA R20, R22, R20, R18 ;  /* 0x000000141614722b */ /* 0x020fe40000000012 */
[----:B------:R-:W2:Y:S01]  /*0b00*/  LDG.E.64.CONSTANT R18, desc[UR6][R12.64+0x28] ;  /* 0x000028060c127981 */ /* 0x000ea2000c1e9b00 */
[----:B0-----:R-:W-:-:S06]  /*0b10*/  IMAD.WIDE R16, R15, 0x8, R30 ;  /* 0x000000080f107825 */ /* 0x001fcc00078e021e */
[----:B------:R-:W2:Y:S01]  /*0b20*/  LDG.E.64.CONSTANT R16, desc[UR6][R16.64+0x8] ;  /* 0x0000080610107981 */ /* 0x000ea2000c1e9b00 */
[----:B------:R-:W-:-:S04]  /*0b30*/  IMAD R25, R15, R15, RZ ;  /* 0x0000000f0f197224 */ /* 0x000fc800078e02ff */
[----:B------:R-:W-:-:S05]  /*0b40*/  IMAD.WIDE.U32 R24, R25, 0x8, R30 ;  /* 0x0000000819187825 */ /* 0x000fca00078e001e */
[----:B------:R-:W3:Y:S01]  /*0b50*/  LDG.E.64.CONSTANT R14, desc[UR6][R24.64+0x8] ;  /* 0x00000806180e7981 */ /* 0x000ee2000c1e9b00 */
[----:B--2---:R-:W-:-:S03]  /*0b60*/  DFMA R20, R16, R18, R20 ;  /* 0x000000121014722b */ /* 0x004fc60000000014 */
[----:B------:R-:W3:Y:S01]  /*0b70*/  LDG.E.64.CONSTANT R18, desc[UR6][R12.64+0x30] ;  /* 0x000030060c127981 */ /* 0x000ee2000c1e9b00 */
[----:B-1----:R-:W-:Y:S01]  /*0b80*/  UIADD3 UR4, UPT, UPT, UR4, UR5, URZ ;  /* 0x0000000504047290 */ /* 0x002fe2000fffe0ff */
[----:B------:R-:W-:-:S05]  /*0b90*/  VIADD R0, R29, 0x2 ;  /* 0x000000021d007836 */ /* 0x000fca0000000000 */
[----:B------:R-:W-:Y:S01]  /*0ba0*/  ISETP.GE.AND P0, PT, R0, UR4, PT ;  /* 0x0000000400007c0c */ /* 0x000fe2000bf06270 */
[----:B---3--:R-:W-:-:S07]  /*0bb0*/  DFMA R14, R14, R18, R20 ;  /* 0x000000120e0e722b */ /* 0x008fce0000000014 */
[----:B------:R0:W-:Y:S05]  /*0bc0*/  STG.E.64 desc[UR6][R10.64+0x8], R14 ;  /* 0x0000080e0a007986 */ /* 0x0001ea000c101b06 */
[----:B------:R-:W-:Y:S05]  /*0bd0*/  @P0 EXIT ;  /* 0x000000000000094d */ /* 0x000fea0003800000 */
[----:B------:R-:W2:Y:S01]  /*0be0*/  LDG.E.CONSTANT R13, desc[UR6][R8.64+0x8] ;  /* 0x00000806080d7981 */ /* 0x000ea2000c1e9900 */
[----:B------:R-:W1:Y:S03]  /*0bf0*/  LDCU.64 UR4, c[0x0][0x3c8] ;  /* 0x00007900ff0477ac */ /* 0x000e660008000a00 */
[----:B------:R-:W3:Y:S04]  /*0c00*/  LDG.E.64.CONSTANT R18, desc[UR6][R4.64+0x10] ;  /* 0x0000100604127981 */ /* 0x000ee8000c1e9b00 */
[----:B0-----:R-:W4:Y:S04]  /*0c10*/  LDG.E.64.CONSTANT R14, desc[UR6][R2.64+0x10] ;  /* 0x00001006020e7981 */ /* 0x001f28000c1e9b00 */
[----:B------:R-:W5:Y:S01]  /*0c20*/  LDG.E.64.CONSTANT R24, desc[UR6][R30.64+0x18] ;  /* 0x000018061e187981 */ /* 0x000f62000c1e9b00 */
[----:B--2---:R-:W-:-:S05]  /*0c30*/  IMAD.WIDE R12, R13, 0x8, R6 ;  /* 0x000000080d0c7825 */ /* 0x004fca00078e0206 */
[----:B------:R-:W3:Y:S04]  /*0c40*/  LDG.E.64.CONSTANT R20, desc[UR6][R12.64+0x8] ;  /* 0x000008060c147981 */ /* 0x000ee8000c1e9b00 */
        /* <DEDUP_REMOVED lines=50> */
[----:B------:R-:W-:-:S05]  /*0f70*/  IADD3 R0, PT, PT, R29, 0x4, RZ ;  /* 0x000000041d007810 */ /* 0x000fca0007ffe0ff */
[----:B------:R-:W-:Y:S01]  /*0f80*/  ISETP.GE.AND P0, PT, R0, UR4, PT ;  /* 0x0000000400007c0c */ /* 0x000fe2000bf06270 */
[----:B---3--:R-:W-:-:S07]  /*0f90*/  DFMA R14, R14, R18, R20 ;  /* 0x000000120e0e722b */ /* 0x008fce0000000014 */
[----:B------:R0:W-:Y:S05]  /*0fa0*/  STG.E.64 desc[UR6][R10.64+0x18], R14 ;  /* 0x0000180e0a007986 */ /* 0x0001ea000c101b06 */
[----:B------:R-:W-:Y:S05]  /*0fb0*/  @P0 EXIT ;  /* 0x000000000000094d */ /* 0x000fea0003800000 */
[----:B0-----:R-:W2:Y:S01]  /*0fc0*/  LDG.E.CONSTANT R15, desc[UR6][R8.64+0x10] ;  /* 0x00001006080f7981 */ /* 0x001ea2000c1e9900 */
[----:B------:R-:W0:Y:S03]  /*0fd0*/  LDCU.64 UR4, c[0x0][0x3c8] ;  /* 0x00007900ff0477ac */ /* 0x000e260008000a00 */
[----:B------:R-:W3:Y:S04]  /*0fe0*/  LDG.E.64.CONSTANT R18, desc[UR6][R4.64+0x20] ;  /* 0x0000200604127981 */ /* 0x000ee8000c1e9b00 */
[----:B------:R-:W4:Y:S01]  /*0ff0*/  LDG.E.64.CONSTANT R16, desc[UR6][R2.64+0x20] ;  /* 0x0000200602107981 */ /* 0x000f22000c1e9b00 */
[----:B--2---:R-:W-:-:S05]  /*1000*/  IMAD.WIDE R14, R15, 0x8, R6 ;  /* 0x000000080f0e7825 */ /* 0x004fca00078e0206 */
[----:B------:R-:W3:Y:S04]  /*1010*/  LDG.E.64.CONSTANT R20, desc[UR6][R14.64+0x8] ;  /* 0x000008060e147981 */ /* 0x000ee8000c1e9b00 */
[----:B------:R-:W4:Y:S04]  /*1020*/  LDG.E.64.CONSTANT R12, desc[UR6][R14.64] ;  /* 0x000000060e0c7981 */ /* 0x000f28000c1e9b00 */
[----:B------:R-:W2:Y:S01]  /*1030*/  LDG.E.64.CONSTANT R22, desc[UR6][R14.64+0x20] ;  /* 0x000020060e167981 */ /* 0x000ea2000c1e9b00 */
[----:B---3--:R-:W-:-:S03]  /*1040*/  DMUL R18, R18, R20 ;  /* 0x0000001412127228 */ /* 0x008fc60000000000 */
[----:B------:R-:W3:Y:S05]  /*1050*/  LDG.E.64.CONSTANT R20, desc[UR6][R14.64+0x18] ;  /* 0x000018060e147981 */ /* 0x000eea000c1e9b00 */
[----:B----4-:R-:W-:Y:S02]  /*1060*/  DFMA R16, R16, R12, R18 ;  /* 0x0000000c1010722b */ /* 0x010fe40000000012 */
[----:B------:R-:W4:Y:S04]  /*1070*/  LDG.E.64.CONSTANT R18, desc[UR6][R14.64+0x10] ;  /* 0x000010060e127981 */ /* 0x000f28000c1e9b00 */
[----:B------:R-:W2:Y:S02]  /*1080*/  LDG.E.64.CONSTANT R12, desc[UR6][R30.64+0x28] ;  /* 0x000028061e0c7981 */ /* 0x000ea4000c1e9b00 */
[----:B----4-:R-:W-:-:S02]  /*1090*/  DFMA R18, R24, R18, R16 ;  /* 0x000000121812722b */ /* 0x010fc40000000010 */
[----:B------:R-:W1:Y:S06]  /*10a0*/  LDC R17, c[0x0][0x3c4] ;  /* 0x0000f100ff117b82 */ /* 0x000e6c0000000800 */
[----:B---3--:R-:W-:-:S08]  /*10b0*/  DFMA R20, R26, R20, R18 ;  /* 0x000000141a14722b */ /* 0x008fd00000000012 */
[----:B--2---:R-:W-:Y:S02]  /*10c0*/  DFMA R22, R12, R22, R20 ;  /* 0x000000160c16722b */ /* 0x004fe40000000014 */
[----:B------:R-:W2:Y:S01]  /*10d0*/  LDG.E.64.CONSTANT R20, desc[UR6][R14.64+0x28] ;  /* 0x000028060e147981 */ /* 0x000ea2000c1e9b00 */
[----:B-1----:R-:W-:-:S06]  /*10e0*/  IMAD.WIDE R18, R17, 0x8, R30 ;  /* 0x0000000811127825 */ /* 0x002fcc00078e021e */
[----:B------:R-:W2:Y:S01]  /*10f0*/  LDG.E.64.CONSTANT R18, desc[UR6][R18.64+0x20] ;  /* 0x0000200612127981 */ /* 0x000ea2000c1e9b00 */
[----:B------:R-:W-:-:S04]  /*1100*/  IMAD R25, R17, R17, RZ ;  /* 0x0000001111197224 */ /* 0x000fc800078e02ff */
[----:B------:R-:W-:-:S05]  /*1110*/  IMAD.WIDE.U32 R24, R25, 0x8, R30 ;  /* 0x0000000819187825 */ /* 0x000fca00078e001e */
[----:B------:R-:W3:Y:S01]  /*1120*/  LDG.E.64.CONSTANT R16, desc[UR6][R24.64+0x20] ;  /* 0x0000200618107981 */ /* 0x000ee2000c1e9b00 */
[----:B--2---:R-:W-:-:S03]  /*1130*/  DFMA R22, R18, R20, R22 ;  /* 0x000000141216722b */ /* 0x004fc60000000016 */
[----:B------:R-:W3:Y:S01]  /*1140*/  LDG.E.64.CONSTANT R20, desc[UR6][R14.64+0x30] ;  /* 0x000030060e147981 */ /* 0x000ee2000c1e9b00 */
[----:B0-----:R-:W-:Y:S01]  /*1150*/  UIADD3 UR4, UPT, UPT, UR4, UR5, URZ ;  /* 0x0000000504047290 */ /* 0x001fe2000fffe0ff */
[----:B------:R-:W-:-:S05]  /*1160*/  VIADD R0, R29, 0x5 ;  /* 0x000000051d007836 */ /* 0x000fca0000000000 */
        /* <DEDUP_REMOVED lines=48> */
[----:B----4-:R-:W-:Y:S01]  /*1470*/  DFMA R20, R12, R22, R20 ;  /* 0x000000160c14722b */ /* 0x010fe20000000014 */
[----:B------:R-:W1:Y:S01]  /*1480*/  LDC R13, c[0x0][0x3c4] ;  /* 0x0000f100ff0d7b82 */ /* 0x000e620000000800 */
[----:B------:R-:W4:Y:S06]  /*1490*/  LDG.E.64.CONSTANT R22, desc[UR6][R18.64+0x28] ;  /* 0x0000280612167981 */ /* 0x000f2c000c1e9b00 */
[----:B---3--:R-:W-:Y:S01]  /*14a0*/  DFMA R24, R14, R24, R20 ;  /* 0x000000180e18722b */ /* 0x008fe20000000014 */
[----:B-1----:R-:W-:-:S06]  /*14b0*/  IMAD.WIDE R20, R13, 0x8, R30 ;  /* 0x000000080d147825 */ /* 0x002fcc00078e021e */
[----:B------:R-:W4:Y:S01]  /*14c0*/  LDG.E.64.CONSTANT R20, desc[UR6][R20.64+0x30] ;  /* 0x0000300614147981 */ /* 0x000f22000c1e9b00 */
[----:B--2---:R-:W-:Y:S01]  /*14d0*/  DFMA R26, R16, R26, R24 ;  /* 0x0000001a101a722b */ /* 0x004fe20000000018 */
[----:B------:R-:W-:-:S04]  /*14e0*/  IMAD R25, R13, R13, RZ ;  /* 0x0000000d0d197224 */ /* 0x000fc800078e02ff */
[----:B------:R-:W-:-:S05]  /*14f0*/  IMAD.WIDE.U32 R24, R25, 0x8, R30 ;  /* 0x0000000819187825 */ /* 0x000fca00078e001e */
[----:B------:R-:W2:Y:S01]  /*1500*/  LDG.E.64.CONSTANT R12, desc[UR6][R24.64+0x30] ;  /* 0x00003006180c7981 */ /* 0x000ea2000c1e9b00 */
[----:B----4-:R-:W-:-:S03]  /*1510*/  DFMA R26, R20, R22, R26 ;  /* 0x00000016141a722b */ /* 0x010fc6000000001a */
[----:B------:R-:W2:Y:S01]  /*1520*/  LDG.E.64.CONSTANT R22, desc[UR6][R18.64+0x30] ;  /* 0x0000300612167981 */ /* 0x000ea2000c1e9b00 */
[----:B0-----:R-:W-:Y:S01]  /*1530*/  UIADD3 UR4, UPT, UPT, UR4, UR5, URZ ;  /* 0x0000000504047290 */ /* 0x001fe2000fffe0ff */
[----:B------:R-:W-:-:S05]  /*1540*/  VIADD R29, R29, 0x7 ;  /* 0x000000071d1d7836 */ /* 0x000fca0000000000 */
[----:B------:R-:W-:Y:S01]  /*1550*/  ISETP.GE.AND P0, PT, R29, UR4, PT ;  /* 0x000000041d007c0c */ /* 0x000fe2000bf06270 */
[----:B--2---:R-:W-:-:S07]  /*1560*/  DFMA R12, R12, R22, R26 ;  /* 0x000000160c0c722b */ /* 0x004fce000000001a */
[----:B------:R0:W-:Y:S05]  /*1570*/  STG.E.64 desc[UR6][R10.64+0x30], R12 ;  /* 0x0000300c0a007986 */ /* 0x0001ea000c101b06 */
[----:B------:R-:W-:Y:S05]  /*1580*/  @P0 EXIT ;  /* 0x000000000000094d */ /* 0x000fea0003800000 */
[----:B------:R-:W2:Y:S01]  /*1590*/  LDG.E.CONSTANT R9, desc[UR6][R8.64+0x1c] ;  /* 0x00001c0608097981 */ /* 0x000ea2000c1e9900 */
[----:B------:R-:W1:Y:S03]  /*15a0*/  LDC R25, c[0x0][0x3c4] ;  /* 0x0000f100ff197b82 */ /* 0x000e660000000800 */
[----:B------:R-:W3:Y:S04]  /*15b0*/  LDG.E.64.CONSTANT R4, desc[UR6][R4.64+0x38] ;  /* 0x0000380604047981 */ /* 0x000ee8000c1e9b00 */
[----:B0-----:R-:W4:Y:S01]  /*15c0*/  LDG.E.64.CONSTANT R12, desc[UR6][R2.64+0x38] ;  /* 0x00003806020c7981 */ /* 0x001f22000c1e9b00 */
[----:B--2---:R-:W-:-:S03]  /*15d0*/  IMAD.WIDE R6, R9, 0x8, R6 ;  /* 0x0000000809067825 */ /* 0x004fc600078e0206 */
[----:B------:R-:W2:Y:S04]  /*15e0*/  LDG.E.64.CONSTANT R8, desc[UR6][R30.64+0x40] ;  /* 0x000040061e087981 */ /* 0x000ea8000c1e9b00 */
[----:B------:R-:W3:Y:S04]  /*15f0*/  LDG.E.64.CONSTANT R20, desc[UR6][R6.64+0x8] ;  /* 0x0000080606147981 */ /* 0x000ee8000c1e9b00 */
[----:B------:R-:W4:Y:S04]  /*1600*/  LDG.E.64.CONSTANT R18, desc[UR6][R6.64] ;  /* 0x0000000606127981 */ /* 0x000f28000c1e9b00 */
[----:B------:R-:W5:Y:S01]  /*1610*/  LDG.E.64.CONSTANT R22, desc[UR6][R6.64+0x10] ;  /* 0x0000100606167981 */ /* 0x000f62000c1e9b00 */
[----:B-1----:R-:W-:-:S04]  /*1620*/  IMAD.WIDE R28, R25, 0x8, R30 ;  /* 0x00000008191c7825 */ /* 0x002fc800078e021e */
[----:B------:R-:W-:Y:S01]  /*1630*/  IMAD R25, R25, R25, RZ ;  /* 0x0000001919197224 */ /* 0x000fe200078e02ff */
[----:B------:R-:W2:Y:S03]  /*1640*/  LDG.E.64.CONSTANT R2, desc[UR6][R28.64+0x38] ;  /* 0x000038061c027981 */ /* 0x000ea6000c1e9b00 */
[----:B------:R-:W-:-:S06]  /*1650*/  IMAD.WIDE.U32 R24, R25, 0x8, R30 ;  /* 0x0000000819187825 */ /* 0x000fcc00078e001e */
[----:B------:R-:W2:Y:S01]  /*1660*/  LDG.E.64.CONSTANT R24, desc[UR6][R24.64+0x38] ;  /* 0x0000380618187981 */ /* 0x000ea2000c1e9b00 */
[----:B---3--:R-:W-:-:S03]  /*1670*/  DMUL R26, R4, R20 ;  /* 0x00000014041a7228 */ /* 0x008fc60000000000 */
[----:B------:R-:W3:Y:S04]  /*1680*/  LDG.E.64.CONSTANT R20, desc[UR6][R6.64+0x18] ;  /* 0x0000180606147981 */ /* 0x000ee8000c1e9b00 */
[----:B------:R-:W2:Y:S01]  /*1690*/  LDG.E.64.CONSTANT R4, desc[UR6][R6.64+0x28] ;  /* 0x0000280606047981 */ /* 0x000ea2000c1e9b00 */
[----:B----4-:R-:W-:-:S03]  /*16a0*/  DFMA R12, R12, R18, R26 ;  /* 0x000000120c0c722b */ /* 0x010fc6000000001a */
[----:B------:R-:W2:Y:S04]  /*16b0*/  LDG.E.64.CONSTANT R18, desc[UR6][R6.64+0x20] ;  /* 0x0000200606127981 */ /* 0x000ea8000c1e9b00 */
[----:B------:R-:W4:Y:S01]  /*16c0*/  LDG.E.64.CONSTANT R26, desc[UR6][R6.64+0x30] ;  /* 0x00003006061a7981 */ /* 0x000f22000c1e9b00 */
[----:B-----5:R-:W-:-:S08]  /*16d0*/  DFMA R12, R14, R22, R12 ;  /* 0x000000160e0c722b */ /* 0x020fd0000000000c */
[----:B---3--:R-:W-:-:S08]  /*16e0*/  DFMA R12, R16, R20, R12 ;  /* 0x00000014100c722b */ /* 0x008fd0000000000c */
[----:B--2---:R-:W-:-:S08]  /*16f0*/  DFMA R8, R8, R18, R12 ;  /* 0x000000120808722b */ /* 0x004fd0000000000c */
[----:B------:R-:W-:-:S08]  /*1700*/  DFMA R2, R2, R4, R8 ;  /* 0x000000040202722b */ /* 0x000fd00000000008 */
[----:B----4-:R-:W-:-:S07]  /*1710*/  DFMA R2, R24, R26, R2 ;  /* 0x0000001a1802722b */ /* 0x010fce0000000002 */
[----:B------:R-:W-:Y:S01]  /*1720*/  STG.E.64 desc[UR6][R10.64+0x38], R2 ;  /* 0x000038020a007986 */ /* 0x000fe2000c101b06 */
[----:B------:R-:W-:Y:S05]  /*1730*/  EXIT ;  /* 0x000000000000794d */ /* 0x000fea0003800000 */
.L_x_0:
[----:B------:R-:W-:-:S13]  /*1740*/  ISETP.GE.AND P0, PT, R27, 0x1, PT ;  /* 0x000000011b00780c */ /* 0x000fda0003f06270 */
[----:B------:R-:W-:Y:S05]  /*1750*/  @!P0 EXIT ;  /* 0x000000000000894d */ /* 0x000fea0003800000 */
[----:B------:R-:W0:Y:S01]  /*1760*/  LDC.64 R10, c[0x0][0x388] ;  /* 0x0000e200ff0a7b82 */ /* 0x000e220000000a00 */
[----:B------:R-:W-:Y:S01]  /*1770*/  VIADD R25, R25, UR8 ;  /* 0x0000000819197c36 */ /* 0x000fe20008000000 */
[C---:B------:R-:W-:Y:S01]  /*1780*/  IADD3 R23, PT, PT, -R0.reuse, UR8, RZ ;  /* 0x0000000800177c10 */ /* 0x040fe2000fffe1ff */
[C---:B------:R-:W-:Y:S02]  /*1790*/  VIADD R9, R0.reuse, -UR8 ;  /* 0x8000000800097c36 */ /* 0x040fe40008000000 */
[----:B------:R-:W-:Y:S02]  /*17a0*/  IMAD.MOV.U32 R8, RZ, RZ, RZ ;  /* 0x000000ffff087224 */ /* 0x000fe400078e00ff */
[----:B------:R-:W-:Y:S01]  /*17b0*/  IMAD.IADD R7, R0, 0x1, R25 ;  /* 0x0000000100077824 */ /* 0x000fe200078e0219 */
[----:B------:R-:W1:Y:S01]  /*17c0*/  LDC.64 R12, c[0x0][0x390] ;  /* 0x0000e400ff0c7b82 */ /* 0x000e620000000a00 */
[----:B0-----:R-:W-:-:S05]  /*17d0*/  IADD3 R10, P0, PT, R10, 0x8, RZ ;  /* 0x000000080a0a7810 */ /* 0x001fca0007f1e0ff */
[----:B------:R-:W-:Y:S01]  /*17e0*/  IMAD.X R11, RZ, RZ, R11, P0 ;  /* 0x000000ffff0b7224 */ /* 0x000fe200000e060b */
[----:B-1----:R-:W-:-:S04]  /*17f0*/  IADD3 R12, P1, PT, R12, 0x10, RZ ;  /* 0x000000100c0c7810 */ /* 0x002fc80007f3e0ff */
[----:B------:R-:W-:-:S09]  /*1800*/  IADD3.X R13, PT, PT, RZ, R13, RZ, P1, !PT ;  /* 0x0000000dff0d7210 */ /* 0x000fd20000ffe4ff */
.L_x_34:
[----:B0-----:R-:W0:Y:S01]  /*1810*/  LDCU UR4, c[0x0][0x3b8] ;  /* 0x00007700ff0477ac */ /* 0x001e220008000800 */
[----:B------:R-:W-:-:S05]  /*1820*/  IMAD.IADD R6, R29, 0x1, R8 ;  /* 0x000000011d067824 */ /* 0x000fca00078e0208 */
[----:B0-----:R-:W-:-:S13]  /*1830*/  ISETP.GE.AND P0, PT, R6, UR4, PT ;  /* 0x0000000406007c0c */ /* 0x001fda000bf06270 */
[----:B-1----:R-:W-:Y:S05]  /*1840*/  @P0 EXIT ;  /* 0x000000000000094d */ /* 0x002fea0003800000 */
[----:B------:R-:W0:Y:S02]  /*1850*/  LDC.64 R2, c[0x0][0x380] ;  /* 0x0000e000ff027b82 */ /* 0x000e240000000a00 */
[----:B0-----:R-:W-:-:S05]  /*1860*/  IMAD.WIDE R2, R6, 0x4, R2 ;  /* 0x0000000406027825 */ /* 0x001fca00078e0202 */
[----:B------:R-:W2:Y:S04]  /*1870*/  LDG.E.CONSTANT R5, desc[UR6][R2.64] ;  /* 0x0000000602057981 */ /* 0x000ea8000c1e9900 */
[----:B------:R-:W2:Y:S01]  /*1880*/  LDG.E.CONSTANT R4, desc[UR6][R2.64+0x4] ;  /* 0x0000040602047981 */ /* 0x000ea2000c1e9900 */
[----:B------:R-:W-:Y:S01]  /*1890*/  VIADD R8, R8, 0x1 ;  /* 0x0000000108087836 */ /* 0x000fe20000000000 */
[----:B------:R-:W-:Y:S01]  /*18a0*/  BSSY.RECONVERGENT B1, `(.L_x_1) ;  /* 0x0000112000017945 */ /* 0x000fe20003800200 */
[----:B------:R-:W-:-:S03]  /*18b0*/  CS2R R14, SRZ ;  /* 0x00000000000e7805 */ /* 0x000fc6000001ff00 */
[----:B------:R-:W-:Y:S02]  /*18c0*/  ISETP.GE.AND P1, PT, R8, R27, PT ;  /* 0x0000001b0800720c */ /* 0x000fe40003f26270 */
[----:B--2---:R-:W-:-:S13]  /*18d0*/  ISETP.GE.AND P0, PT, R5, R4, PT ;  /* 0x000000040500720c */ /* 0x004fda0003f06270 */
[----:B------:R-:W-:Y:S05]  /*18e0*/  @P0 BRA `(.L_x_2) ;  /* 0x0000001000340947 */ /* 0x000fea0003800000 */
[----:B------:R-:W-:Y:S01]  /*18f0*/  IADD3 R2, PT, PT, -R5, R4, RZ ;  /* 0x0000000405027210 */ /* 0x000fe20007ffe1ff */
[----:B------:R-:W-:Y:S01]  /*1900*/  BSSY.RECONVERGENT B0, `(.L_x_3) ;  /* 0x0000077000007945 */ /* 0x000fe20003800200 */
[----:B------:R-:W-:Y:S01]  /*1910*/  IMAD.MOV.U32 R21, RZ, RZ, R5 ;  /* 0x000000ffff157224 */ /* 0x000fe200078e0005 */
[----:B------:R-:W-:Y:S02]  /*1920*/  CS2R R14, SRZ ;  /* 0x00000000000e7805 */ /* 0x000fe4000001ff00 */
[----:B------:R-:W-:-:S13]  /*1930*/  LOP3.LUT P0, R2, R2, 0x3, RZ, 0xc0, !PT ;  /* 0x0000000302027812 */ /* 0x000fda000780c0ff */
[----:B------:R-:W-:Y:S05]  /*1940*/  @!P0 BRA `(.L_x_4) ;  /* 0x0000000400c88947 */ /* 0x000fea0003800000 */
[----:B------:R-:W0:Y:S08]  /*1950*/  LDC.64 R16, c[0x0][0x388] ;  /* 0x0000e200ff107b82 */ /* 0x000e300000000a00 */
[----:B------:R-:W1:Y:S01]  /*1960*/  LDC R3, c[0x0][0x3bc] ;  /* 0x0000ef00ff037b82 */ /* 0x000e620000000800 */
[----:B0-----:R-:W-:-:S05]  /*1970*/  IMAD.WIDE R16, R5, 0x4, R16 ;  /* 0x0000000405107825 */ /* 0x001fca00078e0210 */
[----:B------:R-:W2:Y:S01]  /*1980*/  LDG.E.CONSTANT R0, desc[UR6][R16.64] ;  /* 0x0000000610007981 */ /* 0x000ea2000c1e9900 */
[----:B------:R-:W-:Y:S01]  /*1990*/  BSSY.RECONVERGENT B2, `(.L_x_5) ;  /* 0x000001e000027945 */ /* 0x000fe20003800200 */
[C---:B--2---:R-:W-:Y:S02]  /*19a0*/  ISETP.GE.AND P0, PT, R0.reuse, R25, PT ;  /* 0x000000190000720c */ /* 0x044fe40003f06270 */
[----:B-1----:R-:W-:-:S13]  /*19b0*/  ISETP.GE.AND P2, PT, R0, R3, PT ;  /* 0x000000030000720c */ /* 0x002fda0003f46270 */
[----:B------:R-:W-:Y:S05]  /*19c0*/  @!P0 BRA P2, `(.L_x_6) ;  /* 0x0000000000588947 */ /* 0x000fea0001000000 */
[----:B------:R-:W0:Y:S01]  /*19d0*/  LDCU.64 UR4, c[0x0][0x3a0] ;  /* 0x00007400ff0477ac */ /* 0x000e220008000a00 */
[C---:B------:R-:W-:Y:S02]  /*19e0*/  ISETP.GE.AND P2, PT, R0.reuse, R23, PT ;  /* 0x000000170000720c */ /* 0x040fe40003f46270 */
[----:B------:R-:W-:Y:S02]  /*19f0*/  ISETP.LT.AND P4, PT, R0, R3, PT ;  /* 0x000000030000720c */ /* 0x000fe40003f81270 */
[----:B0-----:R-:W-:-:S04]  /*1a00*/  ISETP.NE.U32.AND P3, PT, RZ, UR4, PT ;  /* 0x00000004ff007c0c */ /* 0x001fc8000bf65070 */
[----:B------:R-:W-:-:S13]  /*1a10*/  ISETP.NE.AND.EX P2, PT, RZ, UR5, P2, P3 ;  /* 0x00000005ff007c0c */ /* 0x000fda0009745330 */
[----:B------:R-:W-:Y:S05]  /*1a20*/  @P2 BRA P4, `(.L_x_7) ;  /* 0x00000000002c2947 */ /* 0x000fea0002000000 */
[----:B------:R-:W0:Y:S01]  /*1a30*/  LDCU.64 UR4, c[0x0][0x3a8] ;  /* 0x00007500ff0477ac */ /* 0x000e220008000a00 */
[----:B------:R-:W-:Y:S02]  /*1a40*/  CS2R R20, SRZ ;  /* 0x0000000000147805 */ /* 0x000fe4000001ff00 */
[----:B0-----:R-:W-:-:S04]  /*1a50*/  ISETP.EQ.U32.AND P2, PT, RZ, UR4, PT ;  /* 0x00000004ff007c0c */ /* 0x001fc8000bf42070 */
[----:B------:R-:W-:-:S04]  /*1a60*/  ISETP.EQ.OR.EX P0, PT, RZ, UR5, !P0, P2 ;  /* 0x00000005ff007c0c */ /* 0x000fc8000c702720 */
[----:B------:R-:W-:-:S13]  /*1a70*/  ISETP.GE.OR P0, PT, R0, R7, P0 ;  /* 0x000000070000720c */ /* 0x000fda0000706670 */
[----:B------:R-:W-:Y:S05]  /*1a80*/  @P0 BRA `(.L_x_8) ;  /* 0x0000000000380947 */ /* 0x000fea0003800000 */
[----:B------:R-:W0:Y:S01]  /*1a90*/  LDC.64 R14, c[0x0][0x3a8] ;  /* 0x0000ea00ff0e7b82 */ /* 0x000e220000000a00 */
[----:B------:R-:W-:-:S04]  /*1aa0*/  IMAD.IADD R19, R0, 0x1, -R25 ;  /* 0x0000000100137824 */ /* 0x000fc800078e0a19 */
[----:B0-----:R-:W-:-:S05]  /*1ab0*/  IMAD.WIDE R14, R19, 0x8, R14 ;  /* 0x00000008130e7825 */ /* 0x001fca00078e020e */
[----:B------:R1:W5:Y:S01]  /*1ac0*/  LDG.E.64.CONSTANT R20, desc[UR6][R14.64] ;  /* 0x000000060e147981 */ /* 0x000362000c1e9b00 */
[----:B------:R-:W-:Y:S05]  /*1ad0*/  BRA `(.L_x_8) ;  /* 0x0000000000247947 */ /* 0x000fea0003800000 */
.L_x_7:
[----:B------:R-:W0:Y:S01]  /*1ae0*/  LDC.64 R14, c[0x0][0x3a0] ;  /* 0x0000e800ff0e7b82 */ /* 0x000e220000000a00 */
[----:B------:R-:W-:-:S04]  /*1af0*/  IMAD.IADD R19, R9, 0x1, R0 ;  /* 0x0000000109137824 */ /* 0x000fc800078e0200 */
[----:B0-----:R-:W-:-:S05]  /*1b00*/  IMAD.WIDE R14, R19, 0x8, R14 ;  /* 0x00000008130e7825 */ /* 0x001fca00078e020e */
[----:B------:R0:W5:Y:S01]  /*1b10*/  LDG.E.64.CONSTANT R20, desc[UR6][R14.64] ;  /* 0x000000060e147981 */ /* 0x000162000c1e9b00 */
[----:B------:R-:W-:Y:S05]  /*1b20*/  BRA `(.L_x_8) ;  /* 0x0000000000107947 */ /* 0x000fea0003800000 */
.L_x_6:
[----:B------:R-:W0:Y:S01]  /*1b30*/  LDC.64 R14, c[0x0][0x398] ;  /* 0x0000e600ff0e7b82 */ /* 0x000e220000000a00 */
[----:B------:R-:W-:-:S04]  /*1b40*/  IMAD.IADD R19, R0, 0x1, -R3 ;  /* 0x0000000100137824 */ /* 0x000fc800078e0a03 */
[----:B0-----:R-:W-:-:S05]  /*1b50*/  IMAD.WIDE R14, R19, 0x8, R14 ;  /* 0x00000008130e7825 */ /* 0x001fca00078e020e */
[----:B------:R2:W5:Y:S02]  /*1b60*/  LDG.E.64.CONSTANT R20, desc[UR6][R14.64] ;  /* 0x000000060e147981 */ /* 0x000564000c1e9b00 */
.L_x_8:
[----:B------:R-:W-:Y:S05]  /*1b70*/  BSYNC.RECONVERGENT B2 ;  /* 0x0000000000027941 */ /* 0x000fea0003800200 */
.L_x_5:
[----:B------:R-:W3:Y:S02]  /*1b80*/  LDC.64 R18, c[0x0][0x390] ;  /* 0x0000e400ff127b82 */ /* 0x000ee40000000a00 */
[----:B---3--:R-:W-:-:S05]  /*1b90*/  IMAD.WIDE R18, R5, 0x8, R18 ;  /* 0x0000000805127825 */ /* 0x008fca00078e0212 */
[----:B012---:R-:W2:Y:S01]  /*1ba0*/  LDG.E.64.CONSTANT R14, desc[UR6][R18.64] ;  /* 0x00000006120e7981 */ /* 0x007ea2000c1e9b00 */
[----:B------:R-:W-:Y:S01]  /*1bb0*/  ISETP.NE.AND P0, PT, R2, 0x1, PT ;  /* 0x000000010200780c */ /* 0x000fe20003f05270 */
[----:B--2--5:R-:W-:Y:S01]  /*1bc0*/  DFMA R14, R14, R20, RZ ;  /* 0x000000140e0e722b */ /* 0x024fe200000000ff */
[----:B------:R-:W-:-:S11]  /*1bd0*/  VIADD R21, R5, 0x1 ;  /* 0x0000000105157836 */ /* 0x000fd60000000000 */
[----:B------:R-:W-:Y:S05]  /*1be0*/  @!P0 BRA `(.L_x_4) ;  /* 0x0000000400208947 */ /* 0x000fea0003800000 */
[----:B------:R-:W2:Y:S01]  /*1bf0*/  LDG.E.CONSTANT R0, desc[UR6][R16.64+0x4] ;  /* 0x0000040610007981 */ /* 0x000ea2000c1e9900 */
[----:B------:R-:W-:Y:S01]  /*1c00*/  BSSY.RECONVERGENT B2, `(.L_x_9) ;  /* 0x000001e000027945 */ /* 0x000fe20003800200 */
[C---:B--2---:R-:W-:Y:S02]  /*1c10*/  ISETP.GE.AND P0, PT, R0.reuse, R25, PT ;  /* 0x000000190000720c */ /* 0x044fe40003f06270 */
[----:B------:R-:W-:-:S13]  /*1c20*/  ISETP.GE.AND P2, PT, R0, R3, PT ;  /* 0x000000030000720c */ /* 0x000fda0003f46270 */
        /* <DEDUP_REMOVED lines=14> */
[----:B------:R-:W-:-:S05]  /*1d10*/  IADD3 R31, PT, PT, -R25, R0, RZ ;  /* 0x00000000191f7210 */ /* 0x000fca0007ffe1ff */
[----:B0-----:R-:W-:-:S06]  /*1d20*/  IMAD.WIDE R20, R31, 0x8, R20 ;  /* 0x000000081f147825 */ /* 0x001fcc00078e0214 */
[----:B------:R-:W5:Y:S01]  /*1d30*/  LDG.E.64.CONSTANT R20, desc[UR6][R20.64] ;  /* 0x0000000614147981 */ /* 0x000f62000c1e9b00 */
[----:B------:R-:W-:Y:S05]  /*1d40*/  BRA `(.L_x_12) ;  /* 0x0000000000247947 */ /* 0x000fea0003800000 */
.L_x_11:
[----:B------:R-:W0:Y:S01]  /*1d50*/  LDC.64 R20, c[0x0][0x3a0] ;  /* 0x0000e800ff147b82 */ /* 0x000e220000000a00 */
[----:B------:R-:W-:-:S04]  /*1d60*/  IMAD.IADD R31, R9, 0x1, R0 ;  /* 0x00000001091f7824 */ /* 0x000fc800078e0200 */
[----:B0-----:R-:W-:-:S06]  /*1d70*/  IMAD.WIDE R20, R31, 0x8, R20 ;  /* 0x000000081f147825 */ /* 0x001fcc00078e0214 */
[----:B------:R-:W5:Y:S01]  /*1d80*/  LDG.E.64.CONSTANT R20, desc[UR6][R20.64] ;  /* 0x0000000614147981 */ /* 0x000f62000c1e9b00 */
[----:B------:R-:W-:Y:S05]  /*1d90*/  BRA `(.L_x_12) ;  /* 0x0000000000107947 */ /* 0x000fea0003800000 */
.L_x_10:
[----:B------:R-:W0:Y:S01]  /*1da0*/  LDC.64 R20, c[0x0][0x398] ;  /* 0x0000e600ff147b82 */ /* 0x000e220000000a00 */
[----:B------:R-:W-:-:S04]  /*1db0*/  IMAD.IADD R31, R0, 0x1, -R3 ;  /* 0x00000001001f7824 */ /* 0x000fc800078e0a03 */
[----:B0-----:R-:W-:-:S06]  /*1dc0*/  IMAD.WIDE R20, R31, 0x8, R20 ;  /* 0x000000081f147825 */ /* 0x001fcc00078e0214 */
[----:B------:R-:W5:Y:S02]  /*1dd0*/  LDG.E.64.CONSTANT R20, desc[UR6][R20.64] ;  /* 0x0000000614147981 */ /* 0x000f64000c1e9b00 */
.L_x_12:
[----:B------:R-:W-:Y:S05]  /*1de0*/  BSYNC.RECONVERGENT B2 ;  /* 0x0000000000027941 */ /* 0x000fea0003800200 */
.L_x_9:
[----:B------:R-:W2:Y:S01]  /*1df0*/  LDG.E.64.CONSTANT R30, desc[UR6][R18.64+0x8] ;  /* 0x00000806121e7981 */ /* 0x000ea2000c1e9b00 */
[----:B------:R-:W-:Y:S01]  /*1e00*/  ISETP.NE.AND P0, PT, R2, 0x2, PT ;  /* 0x000000020200780c */ /* 0x000fe20003f05270 */
[----:B--2--5:R-:W-:Y:S01]  /*1e10*/  DFMA R14, R30, R20, R14 ;  /* 0x000000141e0e722b */ /* 0x024fe2000000000e */
        /* <DEDUP_REMOVED lines=21> */
[----:B0-----:R-:W-:-:S06]  /*1f70*/  IMAD.WIDE R2, R17, 0x8, R2 ;  /* 0x0000000811027825 */ /* 0x001fcc00078e0202 */
[----:B------:R-:W5:Y:S01]  /*1f80*/  LDG.E.64.CONSTANT R2, desc[UR6][R2.64] ;  /* 0x0000000602027981 */ /* 0x000f62000c1e9b00 */
[----:B------:R-:W-:Y:S05]  /*1f90*/  BRA `(.L_x_16) ;  /* 0x0000000000247947 */ /* 0x000fea0003800000 */
.L_x_15:
[----:B------:R-:W0:Y:S01]  /*1fa0*/  LDC.64 R2, c[0x0][0x3a0] ;  /* 0x0000e800ff027b82 */ /* 0x000e220000000a00 */
[----:B------:R-:W-:-:S05]  /*1fb0*/  IADD3 R17, PT, PT, R9, R0, RZ ;  /* 0x0000000009117210 */ /* 0x000fca0007ffe0ff */
[----:B0-----:R-:W-:-:S06]  /*1fc0*/  IMAD.WIDE R2, R17, 0x8, R2 ;  /* 0x0000000811027825 */ /* 0x001fcc00078e0202 */
[----:B------:R-:W5:Y:S01]  /*1fd0*/  LDG.E.64.CONSTANT R2, desc[UR6][R2.64] ;  /* 0x0000000602027981 */ /* 0x000f62000c1e9b00 */
[----:B------:R-:W-:Y:S05]  /*1fe0*/  BRA `(.L_x_16) ;  /* 0x0000000000107947 */ /* 0x000fea0003800000 */
.L_x_14:
[----:B------:R-:W0:Y:S01]  /*1ff0*/  LDC.64 R16, c[0x0][0x398] ;  /* 0x0000e600ff107b82 */ /* 0x000e220000000a00 */
[----:B------:R-:W-:-:S04]  /*2000*/  IMAD.IADD R3, R0, 0x1, -R3 ;  /* 0x0000000100037824 */ /* 0x000fc800078e0a03 */
[----:B0-----:R-:W-:-:S05]  /*2010*/  IMAD.WIDE R16, R3, 0x8, R16 ;  /* 0x0000000803107825 */ /* 0x001fca00078e0210 */
[----:B------:R0:W5:Y:S02]  /*2020*/  LDG.E.64.CONSTANT R2, desc[UR6][R16.64] ;  /* 0x0000000610027981 */ /* 0x000164000c1e9b00 */
.L_x_16:
[----:B------:R-:W-:Y:S05]  /*2030*/  BSYNC.RECONVERGENT B2 ;  /* 0x0000000000027941 */ /* 0x000fea0003800200 */
.L_x_13:
[----:B------:R-:W2:Y:S01]  /*2040*/  LDG.E.64.CONSTANT R18, desc[UR6][R18.64+0x10] ;  /* 0x0000100612127981 */ /* 0x000ea2000c1e9b00 */
[----:B------:R-:W-:Y:S01]  /*2050*/  VIADD R21, R5, 0x3 ;  /* 0x0000000305157836 */ /* 0x000fe20000000000 */
[----:B--2--5:R-:W-:-:S11]  /*2060*/  DFMA R14, R18, R2, R14 ;  /* 0x00000002120e722b */ /* 0x024fd6000000000e */
.L_x_4:
[----:B------:R-:W-:Y:S05]  /*2070*/  BSYNC.RECONVERGENT B0 ;  /* 0x0000000000007941 */ /* 0x000fea0003800200 */
.L_x_3:
[----:B------:R-:W-:-:S05]  /*2080*/  IMAD.IADD R0, R5, 0x1, -R4 ;  /* 0x0000000105007824 */ /* 0x000fca00078e0a04 */
[----:B------:R-:W-:-:S13]  /*2090*/  ISETP.GT.U32.AND P0, PT, R0, -0x4, PT ;  /* 0xfffffffc0000780c */ /* 0x000fda0003f04070 */
[----:B------:R-:W-:Y:S05]  /*20a0*/  @P0 BRA `(.L_x_2) ;  /* 0x0000000800440947 */ /* 0x000fea0003800000 */
[----:B------:R-:W-:-:S07]  /*20b0*/  IMAD.IADD R20, R21, 0x1, -R4 ;  /* 0x0000000115147824 */ /* 0x000fce00078e0a04 */
.L_x_33:
[----:B------:R-:W-:Y:S01]  /*20c0*/  IMAD.WIDE R2, R21, 0x4, R10 ;  /* 0x0000000415027825 */ /* 0x000fe200078e020a */
[----:B------:R-:W1:Y:S04]  /*20d0*/  LDC R31, c[0x0][0x3bc] ;  /* 0x0000ef00ff1f7b82 */ /* 0x000e680000000800 */
[----:B------:R-:W2:Y:S01]  /*20e0*/  LDG.E.CONSTANT R0, desc[UR6][R2.64+-0x8] ;  /* 0xfffff80602007981 */ /* 0x000ea2000c1e9900 */
[----:B------:R-:W-:Y:S01]  /*20f0*/  IADD3 R20, PT, PT, R20, 0x4, RZ ;  /* 0x0000000414147810 */ /* 0x000fe20007ffe0ff */
[----:B------:R-:W-:Y:S03]  /*2100*/  BSSY.RECONVERGENT B0, `(.L_x_17) ;  /* 0x0000020000007945 */ /* 0x000fe60003800200 */
[----:B------:R-:W-:-:S02]  /*2110*/  ISETP.NE.AND P2, PT, R20, RZ, PT ;  /* 0x000000ff1400720c */ /* 0x000fc40003f45270 */
[----:B--2---:R-:W-:-:S04]  /*2120*/  ISETP.GE.AND P0, PT, R0, R25, PT ;  /* 0x000000190000720c */ /* 0x004fc80003f06270 */
[----:B-1----:R-:W-:-:S13]  /*2130*/  ISETP.LT.OR P0, PT, R0, R31, P0 ;  /* 0x0000001f0000720c */ /* 0x002fda0000701670 */
[----:B------:R-:W-:Y:S05]  /*2140*/  @P0 BRA `(.L_x_18) ;  /* 0x0000000000140947 */ /* 0x000fea0003800000 */
[----:B------:R-:W1:Y:S01]  /*2150*/  LDC.64 R4, c[0x0][0x398] ;  /* 0x0000e600ff047b82 */ /* 0x000e620000000a00 */
[----:B0-----:R-:W-:-:S04]  /*2160*/  IMAD.IADD R17, R0, 0x1, -R31 ;  /* 0x0000000100117824 */ /* 0x001fc800078e0a1f */
[----:B-1----:R-:W-:-:S05]  /*2170*/  IMAD.WIDE R4, R17, 0x8, R4 ;  /* 0x0000000811047825 */ /* 0x002fca00078e0204 */
[----:B------:R0:W5:Y:S01]  /*2180*/  LDG.E.64.CONSTANT R18, desc[UR6][R4.64] ;  /* 0x0000000604127981 */ /* 0x000162000c1e9b00 */
[----:B------:R-:W-:Y:S05]  /*2190*/  BRA `(.L_x_19) ;  /* 0x0000000000587947 */ /* 0x000fea0003800000 */
.L_x_18:
[----:B------:R-:W1:Y:S01]  /*21a0*/  LDCU.64 UR4, c[0x0][0x3a0] ;  /* 0x00007400ff0477ac */ /* 0x000e620008000a00 */
[----:B------:R-:W-:Y:S02]  /*21b0*/  ISETP.GE.AND P0, PT, R0, R23, PT ;  /* 0x000000170000720c */ /* 0x000fe40003f06270 */
[----:B-1----:R-:W-:-:S04]  /*21c0*/  ISETP.EQ.U32.AND P3, PT, RZ, UR4, PT ;  /* 0x00000004ff007c0c */ /* 0x002fc8000bf62070 */
[----:B------:R-:W-:-:S04]  /*21d0*/  ISETP.EQ.OR.EX P0, PT, RZ, UR5, !P0, P3 ;  /* 0x00000005ff007c0c */ /* 0x000fc8000c702730 */
[----:B------:R-:W-:-:S13]  /*21e0*/  ISETP.GE.OR P0, PT, R0, R31, P0 ;  /* 0x0000001f0000720c */ /* 0x000fda0000706670 */
[----:B------:R-:W-:Y:S05]  /*21f0*/  @P0 BRA `(.L_x_20) ;  /* 0x0000000000140947 */ /* 0x000fea0003800000 */
[----:B------:R-:W1:Y:S01]  /*2200*/  LDC.64 R4, c[0x0][0x3a0] ;  /* 0x0000e800ff047b82 */ /* 0x000e620000000a00 */
[----:B0-----:R-:W-:-:S04]  /*2210*/  IMAD.IADD R17, R9, 0x1, R0 ;  /* 0x0000000109117824 */ /* 0x001fc800078e0200 */
[----:B-1----:R-:W-:-:S05]  /*2220*/  IMAD.WIDE R4, R17, 0x8, R4 ;  /* 0x0000000811047825 */ /* 0x002fca00078e0204 */
[----:B------:R2:W5:Y:S01]  /*2230*/  LDG.E.64.CONSTANT R18, desc[UR6][R4.64] ;  /* 0x0000000604127981 */ /* 0x000562000c1e9b00 */
[----:B------:R-:W-:Y:S05]  /*2240*/  BRA `(.L_x_19) ;  /* 0x00000000002c7947 */ /* 0x000fea0003800000 */
.L_x_20:
[----:B------:R-:W1:Y:S01]  /*2250*/  LDCU.64 UR4, c[0x0][0x3a8] ;  /* 0x00007500ff0477ac */ /* 0x000e620008000a00 */
[----:B------:R-:W-:Y:S02]  /*2260*/  ISETP.GE.AND P0, PT, R0, R25, PT ;  /* 0x000000190000720c */ /* 0x000fe40003f06270 */
[----:B------:R-:W-:Y:S02]  /*2270*/  CS2R R18, SRZ ;  /* 0x0000000000127805 */ /* 0x000fe4000001ff00 */
[----:B-1----:R-:W-:-:S04]  /*2280*/  ISETP.EQ.U32.AND P3, PT, RZ, UR4, PT ;  /* 0x00000004ff007c0c */ /* 0x002fc8000bf62070 */
[----:B------:R-:W-:-:S04]  /*2290*/  ISETP.EQ.OR.EX P0, PT, RZ, UR5, !P0, P3 ;  /* 0x00000005ff007c0c */ /* 0x000fc8000c702730 */
[----:B------:R-:W-:-:S13]  /*22a0*/  ISETP.GE.OR P0, PT, R0, R7, P0 ;  /* 0x000000070000720c */ /* 0x000fda0000706670 */
[----:B------:R-:W-:Y:S05]  /*22b0*/  @P0 BRA `(.L_x_19) ;  /* 0x0000000000100947 */ /* 0x000fea0003800000 */
[----:B------:R-:W1:Y:S01]  /*22c0*/  LDC.64 R4, c[0x0][0x3a8] ;  /* 0x0000ea00ff047b82 */ /* 0x000e620000000a00 */
[----:B0-----:R-:W-:-:S04]  /*22d0*/  IMAD.IADD R17, R0, 0x1, -R25 ;  /* 0x0000000100117824 */ /* 0x001fc800078e0a19 */
[----:B-1----:R-:W-:-:S05]  /*22e0*/  IMAD.WIDE R4, R17, 0x8, R4 ;  /* 0x0000000811047825 */ /* 0x002fca00078e0204 */
[----:B------:R1:W5:Y:S02]  /*22f0*/  LDG.E.64.CONSTANT R18, desc[UR6][R4.64] ;  /* 0x0000000604127981 */ /* 0x000364000c1e9b00 */
.L_x_19:
[----:B------:R-:W-:Y:S05]  /*2300*/  BSYNC.RECONVERGENT B0 ;  /* 0x0000000000007941 */ /* 0x000fea0003800200 */
.L_x_17:
[----:B------:R-:W3:Y:S01]  /*2310*/  LDG.E.CONSTANT R0, desc[UR6][R2.64+-0x4] ;  /* 0xfffffc0602007981 */ /* 0x000ee2000c1e9900 */
[----:B012---:R-:W-:-:S05]  /*2320*/  IMAD.WIDE R4, R21, 0x8, R12 ;  /* 0x0000000815047825 */ /* 0x007fca00078e020c */
[----:B------:R-:W2:Y:S01]  /*2330*/  LDG.E.64.CONSTANT R16, desc[UR6][R4.64+-0x10] ;  /* 0xfffff00604107981 */ /* 0x000ea2000c1e9b00 */
[----:B------:R-:W-:Y:S01]  /*2340*/  BSSY.RECONVERGENT B0, `(.L_x_21) ;  /* 0x000001f000007945 */ /* 0x000fe20003800200 */
[C---:B---3--:R-:W-:Y:S02]  /*2350*/  ISETP.GE.AND P0, PT, R0.reuse, R25, PT ;  /* 0x000000190000720c */ /* 0x048fe40003f06270 */
[----:B------:R-:W-:Y:S01]  /*2360*/  ISETP.GE.AND P3, PT, R0, R31, PT ;  /* 0x0000001f0000720c */ /* 0x000fe20003f66270 */
[----:B--2--5:R-:W-:-:S12]  /*2370*/  DFMA R16, R16, R18, R14 ;  /* 0x000000121010722b */ /* 0x024fd8000000000e */
        /* <DEDUP_REMOVED lines=18> */
.L_x_23:
[----:B------:R-:W0:Y:S01]  /*24a0*/  LDC.64 R14, c[0x0][0x3a0] ;  /* 0x0000e800ff0e7b82 */ /* 0x000e220000000a00 */
[----:B------:R-:W-:-:S05]  /*24b0*/  IADD3 R19, PT, PT, R9, R0, RZ ;  /* 0x0000000009137210 */ /* 0x000fca0007ffe0ff */
[----:B0-----:R-:W-:-:S06]  /*24c0*/  IMAD.WIDE R14, R19, 0x8, R14 ;  /* 0x00000008130e7825 */ /* 0x001fcc00078e020e */
[----:B------:R-:W5:Y:S01]  /*24d0*/  LDG.E.64.CONSTANT R14, desc[UR6][R14.64] ;  /* 0x000000060e0e7981 */ /* 0x000f62000c1e9b00 */
[----:B------:R-:W-:Y:S05]  /*24e0*/  BRA `(.L_x_24) ;  /* 0x0000000000107947 */ /* 0x000fea0003800000 */
.L_x_22:
[----:B------:R-:W0:Y:S01]  /*24f0*/  LDC.64 R14, c[0x0][0x398] ;  /* 0x0000e600ff0e7b82 */ /* 0x000e220000000a00 */
[----:B------:R-:W-:-:S04]  /*2500*/  IMAD.IADD R19, R0, 0x1, -R31 ;  /* 0x0000000100137824 */ /* 0x000fc800078e0a1f */
[----:B0-----:R-:W-:-:S06]  /*2510*/  IMAD.WIDE R14, R19, 0x8, R14 ;  /* 0x00000008130e7825 */ /* 0x001fcc00078e020e */
[----:B------:R-:W5:Y:S02]  /*2520*/  LDG.E.64.CONSTANT R14, desc[UR6][R14.64] ;  /* 0x000000060e0e7981 */ /* 0x000f64000c1e9b00 */
.L_x_24:
[----:B------:R-:W-:Y:S05]  /*2530*/  BSYNC.RECONVERGENT B0 ;  /* 0x0000000000007941 */ /* 0x000fea0003800200 */
.L_x_21:
[----:B------:R-:W2:Y:S04]  /*2540*/  LDG.E.CONSTANT R0, desc[UR6][R2.64] ;  /* 0x0000000602007981 */ /* 0x000ea8000c1e9900 */
[----:B------:R-:W3:Y:S01]  /*2550*/  LDG.E.64.CONSTANT R18, desc[UR6][R4.64+-0x8] ;  /* 0xfffff80604127981 */ /* 0x000ee2000c1e9b00 */
[----:B------:R-:W-:Y:S01]  /*2560*/  BSSY.RECONVERGENT B0, `(.L_x_25) ;  /* 0x000001f000007945 */ /* 0x000fe20003800200 */
[C---:B--2---:R-:W-:Y:S02]  /*2570*/  ISETP.GE.AND P0, PT, R0.reuse, R25, PT ;  /* 0x000000190000720c */ /* 0x044fe40003f06270 */
[----:B------:R-:W-:Y:S01]  /*2580*/  ISETP.GE.AND P3, PT, R0, R31, PT ;  /* 0x0000001f0000720c */ /* 0x000fe20003f66270 */
[----:B---3-5:R-:W-:-:S12]  /*2590*/  DFMA R16, R18, R14, R16 ;  /* 0x0000000e1210722b */ /* 0x028fd80000000010 */
        /* <DEDUP_REMOVED lines=18> */
.L_x_27:
[----:B------:R-:W0:Y:S01]  /*26c0*/  LDC.64 R14, c[0x0][0x3a0] ;  /* 0x0000e800ff0e7b82 */ /* 0x000e220000000a00 */
[----:B------:R-:W-:-:S04]  /*26d0*/  IMAD.IADD R19, R9, 0x1, R0 ;  /* 0x0000000109137824 */ /* 0x000fc800078e0200 */
[----:B0-----:R-:W-:-:S06]  /*26e0*/  IMAD.WIDE R14, R19, 0x8, R14 ;  /* 0x00000008130e7825 */ /* 0x001fcc00078e020e */
[----:B------:R-:W5:Y:S01]  /*26f0*/  LDG.E.64.CONSTANT R14, desc[UR6][R14.64] ;  /* 0x000000060e0e7981 */ /* 0x000f62000c1e9b00 */
[----:B------:R-:W-:Y:S05]  /*2700*/  BRA `(.L_x_28) ;  /* 0x0000000000107947 */ /* 0x000fea0003800000 */
.L_x_26:
[----:B------:R-:W0:Y:S01]  /*2710*/  LDC.64 R14, c[0x0][0x398] ;  /* 0x0000e600ff0e7b82 */ /* 0x000e220000000a00 */
[----:B------:R-:W-:-:S04]  /*2720*/  IMAD.IADD R19, R0, 0x1, -R31 ;  /* 0x0000000100137824 */ /* 0x000fc800078e0a1f */
[----:B0-----:R-:W-:-:S06]  /*2730*/  IMAD.WIDE R14, R19, 0x8, R14 ;  /* 0x00000008130e7825 */ /* 0x001fcc00078e020e */
[----:B------:R-:W5:Y:S02]  /*2740*/  LDG.E.64.CONSTANT R14, desc[UR6][R14.64] ;  /* 0x000000060e0e7981 */ /* 0x000f64000c1e9b00 */
.L_x_28:
[----:B------:R-:W-:Y:S05]  /*2750*/  BSYNC.RECONVERGENT B0 ;  /* 0x0000000000007941 */ /* 0x000fea0003800200 */
.L_x_25:
        /* <DEDUP_REMOVED lines=24> */
.L_x_31:
[----:B------:R-:W0:Y:S01]  /*28e0*/  LDC.64 R2, c[0x0][0x3a0] ;  /* 0x0000e800ff027b82 */ /* 0x000e220000000a00 */
[----:B------:R-:W-:-:S04]  /*28f0*/  IMAD.IADD R17, R9, 0x1, R0 ;  /* 0x0000000109117824 */ /* 0x000fc800078e0200 */
[----:B0-----:R-:W-:-:S06]  /*2900*/  IMAD.WIDE R2, R17, 0x8, R2 ;  /* 0x0000000811027825 */ /* 0x001fcc00078e0202 */
[----:B------:R-:W5:Y:S01]  /*2910*/  LDG.E.64.CONSTANT R2, desc[UR6][R2.64] ;  /* 0x0000000602027981 */ /* 0x000f62000c1e9b00 */
[----:B------:R-:W-:Y:S05]  /*2920*/  BRA `(.L_x_32) ;  /* 0x0000000000107947 */ /* 0x000fea0003800000 */
.L_x_30:
[----:B------:R-:W0:Y:S01]  /*2930*/  LDC.64 R2, c[0x0][0x398] ;  /* 0x0000e600ff027b82 */ /* 0x000e220000000a00 */
[----:B------:R-:W-:-:S04]  /*2940*/  IMAD.IADD R31, R0, 0x1, -R31 ;  /* 0x00000001001f7824 */ /* 0x000fc800078e0a1f */
[----:B0-----:R-:W-:-:S06]  /*2950*/  IMAD.WIDE R2, R31, 0x8, R2 ;  /* 0x000000081f027825 */ /* 0x001fcc00078e0202 */
[----:B------:R-:W5:Y:S02]  /*2960*/  LDG.E.64.CONSTANT R2, desc[UR6][R2.64] ;  /* 0x0000000602027981 */ /* 0x000f64000c1e9b00 */
.L_x_32:
[----:B------:R-:W-:Y:S05]  /*2970*/  BSYNC.RECONVERGENT B0 ;  /* 0x0000000000007941 */ /* 0x000fea0003800200 */
.L_x_29:
[----:B------:R-:W2:Y:S01]  /*2980*/  LDG.E.64.CONSTANT R4, desc[UR6][R4.64+0x8] ;  /* 0x0000080604047981 */ /* 0x000ea2000c1e9b00 */
[----:B------:R-:W-:Y:S01]  /*2990*/  VIADD R21, R21, 0x4 ;  /* 0x0000000415157836 */ /* 0x000fe20000000000 */
[----:B--2--5:R-:W-:Y:S01]  /*29a0*/  DFMA R14, R4, R2, R14 ;  /* 0x00000002040e722b */ /* 0x024fe2000000000e */
[----:B------:R-:W-:Y:S10]  /*29b0*/  @P2 BRA `(.L_x_33) ;  /* 0xfffffff400c02947 */ /* 0x000ff4000383ffff */
.L_x_2:
[----:B------:R-:W-:Y:S05]  /*29c0*/  BSYNC.RECONVERGENT B1 ;  /* 0x0000000000017941 */ /* 0x000fea0003800200 */
.L_x_1:
[----:B------:R-:W1:Y:S02]  /*29d0*/  LDC.64 R2, c[0x0][0x3b0] ;  /* 0x0000ec00ff027b82 */ /* 0x000e640000000a00 */
[----:B-1----:R-:W-:-:S05]  /*29e0*/  IMAD.WIDE R2, R6, 0x8, R2 ;  /* 0x0000000806027825 */ /* 0x002fca00078e0202 */
[----:B------:R1:W-:Y:S01]  /*29f0*/  STG.E.64 desc[UR6][R2.64], R14 ;  /* 0x0000000e02007986 */ /* 0x0003e2000c101b06 */
[----:B------:R-:W-:Y:S05]  /*2a00*/  @!P1 BRA `(.L_x_34) ;  /* 0xffffffec00809947 */ /* 0x000fea000383ffff */
[----:B------:R-:W-:Y:S05]  /*2a10*/  EXIT ;  /* 0x000000000000794d */ /* 0x000fea0003800000 */
.L_x_35:
[----:B------:R-:W-:-:S00]  /*2a20*/  BRA `(.L_x_35) ;  /* 0xfffffffc00fc7947 */ /* 0x000fc0000383ffff */
[----:B------:R-:W-:-:S00]  /*2a30*/  NOP ;  /* 0x0000000000007918 */ /* 0x000fc00000000000 */
        /* <DEDUP_REMOVED lines=12> */
.L_x_108:


//--------------------- .text._Z28stencil7_coarsened_kernel_3dILi4EEvPKiS1_PKdS3_S3_S3_Pdiiiiii --------------------------
	.section	.text._Z28stencil7_coarsened_kernel_3dILi4EEvPKiS1_PKdS3_S3_S3_Pdiiiiii,"ax",@progbits
	.align	128
        .global         _Z28stencil7_coarsened_kernel_3dILi4EEvPKiS1_PKdS3_S3_S3_Pdiiiiii
        .type           _Z28stencil7_coarsened_kernel_3dILi4EEvPKiS1_PKdS3_S3_S3_Pdiiiiii,@function
        .size           _Z28stencil7_coarsened_kernel_3dILi4EEvPKiS1_PKdS3_S3_S3_Pdiiiiii,(.L_x_109 - _Z28stencil7_coarsened_kernel_3dILi4EEvPKiS1_PKdS3_S3_S3_Pdiiiiii)
        .other          _Z28stencil7_coarsened_kernel_3dILi4EEvPKiS1_PKdS3_S3_S3_Pdiiiiii,@"STO_CUDA_ENTRY STV_DEFAULT"
_Z28stencil7_coarsened_kernel_3dILi4EEvPKiS1_PKdS3_S3_S3_Pdiiiiii:
.text._Z28stencil7_coarsened_kernel_3dILi4EEvPKiS1_PKdS3_S3_S3_Pdiiiiii:
        /* <DEDUP_REMOVED lines=19> */
[----:B------:R-:W0:Y:S08]  /*0130*/  I2F.RP R4, R3 ;  /* 0x0000000300047306 */ /* 0x000e300000209400 */
[----:B0-----:R-:W0:Y:S02]  /*0140*/  MUFU.RCP R4, R4 ;  /* 0x0000000400047308 */ /* 0x001e240000001000 */
[----:B0-----:R-:W-:-:S06]  /*0150*/  VIADD R6, R4, 0xffffffe ;  /* 0x0ffffffe04067836 */ /* 0x001fcc0000000000 */
[----:B------:R0:W1:Y:S02]  /*0160*/  F2I.FTZ.U32.TRUNC.NTZ R7, R6 ;  /* 0x0000000600077305 */ /* 0x000064000021f000 */
[----:B0-----:R-:W-:Y:S02]  /*0170*/  IMAD.MOV.U32 R6, RZ, RZ, RZ ;  /* 0x000000ffff067224 */ /* 0x001fe400078e00ff */
        /* <DEDUP_REMOVED lines=9> */
[----:B------:R-:W-:Y:S01]  /*0210*/  IMAD.MOV R15, RZ, RZ, -R14 ;  /* 0x000000ffff0f7224 */ /* 0x000fe200078e0a0e */
[----:B---3--:R-:W-:Y:S01]  /*0220*/  IABS R14, R25 ;  /* 0x00000019000e7213 */ /* 0x008fe20000000000 */
        /* <DEDUP_REMOVED lines=13> */
[----:B------:R-:W-:Y:S02]  /*0300*/  @!P2 IMAD.MOV R9, RZ, RZ, -R9 ;  /* 0x000000ffff09a224 */ /* 0x000fe400078e0a09 */
[----:B0-----:R-:W-:-:S03]  /*0310*/  HFMA2 R6, -RZ, RZ, 0, 0 ;  /* 0x00000000ff067431 */ /* 0x001fc600000001ff */
[----:B------:R-:W-:Y:S01]  /*0320*/  SEL R9, R8, R9, !P0 ;  /* 0x0000000908097207 */ /* 0x000fe20004000000 */
[----:B-1----:R-:W-:-:S03]  /*0330*/  IMAD.MOV R13, RZ, RZ, -R7 ;  /* 0x000000ffff0d7224 */ /* 0x002fc600078e0a07 */
[----:B------:R-:W-:Y:S01]  /*0340*/  IABS R12, R9 ;  /* 0x00000009000c7213 */ /* 0x000fe20000000000 */
[----:B------:R-:W-:Y:S01]  /*0350*/  IMAD R13, R13, R4, RZ ;  /* 0x000000040d0d7224 */ /* 0x000fe200078e02ff */
[----:B------:R-:W-:Y:S01]  /*0360*/  ISETP.GE.AND P5, PT, R9, RZ, PT ;  /* 0x000000ff0900720c */ /* 0x000fe20003fa6270 */
[----:B------:R-:W-:Y:S02]  /*0370*/  IMAD.MOV R9, RZ, RZ, -R9 ;  /* 0x000000ffff097224 */ /* 0x000fe400078e0a09 */
        /* <DEDUP_REMOVED lines=12> */
[----:B------:R-:W-:Y:S02]  /*0440*/  @!P1 IMAD.IADD R13, R13, 0x1, -R4 ;  /* 0x000000010d0d9824 */ /* 0x000fe400078e0a04 */
[----:B------:R-:W-:Y:S01]  /*0450*/  @!P1 VIADD R11, R11, 0x1 ;  /* 0x000000010b0b9836 */ /* 0x000fe20000000000 */
        /* <DEDUP_REMOVED lines=16> */
[----:B------:R-:W-:Y:S02]  /*0560*/  IADD3 R5, PT, PT, R16, -0x1, RZ ;  /* 0xffffffff10057810 */ /* 0x000fe40007ffe0ff */
[----:B------:R-:W-:Y:S01]  /*0570*/  SEL R11, R3, R11, !P2 ;  /* 0x0000000b030b7207 */ /* 0x000fe20005000000 */
[--C-:B------:R-:W-:Y:S01]  /*0580*/  @!P1 IMAD.IADD R13, R13, 0x1, -R4.reuse ;  /* 0x000000010d0d9824 */ /* 0x100fe200078e0a04 */
[----:B------:R-:W-:Y:S01]  /*0590*/  LOP3.LUT R9, R29, R0, RZ, 0x3c, !PT ;  /* 0x000000001d097212 */ /* 0x000fe200078e3cff */
[----:B------:R-:W-:Y:S01]  /*05a0*/  @!P3 IMAD.IADD R15, R15, 0x1, -R4 ;  /* 0x000000010f0fb824 */ /* 0x000fe200078e0a04 */
[----:B------:R-:W-:Y:S01]  /*05b0*/  VIMNMX R10, PT, PT, R11, R8, !PT ;  /* 0x000000080b0a7248 */ /* 0x000fe20007fe0100 */
[----:B------:R-:W-:Y:S01]  /*05c0*/  @!P1 VIADD R6, R6, 0x1 ;  /* 0x0000000106069836 */ /* 0x000fe20000000000 */
[-C--:B------:R-:W-:Y:S01]  /*05d0*/  ISETP.GE.U32.AND P4, PT, R13, R4.reuse, PT ;  /* 0x000000040d00720c */ /* 0x080fe20003f86070 */
[----:B------:R-:W-:Y:S01]  /*05e0*/  @!P3 VIADD R7, R7, 0x1 ;  /* 0x000000010707b836 */ /* 0x000fe20000000000 */
[----:B------:R-:W-:-:S02]  /*05f0*/  ISETP.GE.U32.AND P5, PT, R15, R4, PT ;  /* 0x000000040f00720c */ /* 0x000fc40003fa6070 */
[----:B------:R-:W-:Y:S02]  /*0600*/  LOP3.LUT R4, R0, R25, RZ, 0x3c, !PT ;  /* 0x0000001900047212 */ /* 0x000fe400078e3cff */
[----:B------:R-:W-:Y:S02]  /*0610*/  VIMNMX3 R8, R11, R8, R12, PT ;  /* 0x000000080b08720f */ /* 0x000fe4000380010c */
[----:B------:R-:W-:Y:S02]  /*0620*/  ISETP.GE.AND P0, PT, R10, R5, PT ;  /* 0x000000050a00720c */ /* 0x000fe40003f06270 */
[----:B------:R-:W-:Y:S02]  /*0630*/  ISETP.GE.AND P6, PT, R9, RZ, PT ;  /* 0x000000ff0900720c */ /* 0x000fe40003fc6270 */
[----:B------:R-:W-:Y:S01]  /*0640*/  ISETP.GE.AND P1, PT, R4, RZ, PT ;  /* 0x000000ff0400720c */ /* 0x000fe20003f26270 */
[----:B------:R-:W-:Y:S01]  /*0650*/  VIADD R4, R29, 0x4 ;  /* 0x000000041d047836 */ /* 0x000fe20000000000 */
[----:B------:R-:W-:Y:S01]  /*0660*/  ISETP.LT.OR P0, PT, R8, 0x1, P0 ;  /* 0x000000010800780c */ /* 0x000fe20000701670 */
[----:B------:R-:W-:-:S02]  /*0670*/  @P4 VIADD R6, R6, 0x1 ;  /* 0x0000000106064836 */ /* 0x000fc40000000000 */
[----:B------:R-:W-:Y:S01]  /*0680*/  @P5 VIADD R7, R7, 0x1 ;  /* 0x0000000107075836 */ /* 0x000fe20000000000 */
[----:B------:R-:W-:-:S04]  /*0690*/  ISETP.GT.AND P3, PT, R4, UR4, PT ;  /* 0x0000000404007c0c */ /* 0x000fc8000bf64270 */
[----:B------:R-:W-:Y:S01]  /*06a0*/  SEL R27, R27, 0x4, P3 ;  /* 0x000000041b1b7807 */ /* 0x000fe20001800000 */
[----:B------:R-:W-:Y:S02]  /*06b0*/  @!P6 IMAD.MOV R6, RZ, RZ, -R6 ;  /* 0x000000ffff06e224 */ /* 0x000fe400078e0a06 */
[----:B------:R-:W-:Y:S02]  /*06c0*/  @!P1 IMAD.MOV R7, RZ, RZ, -R7 ;  /* 0x000000ffff079224 */ /* 0x000fe400078e0a07 */
[----:B------:R-:W-:Y:S01]  /*06d0*/  @!P0 IMAD.IADD R5, R27, 0x1, R12 ;  /* 0x000000011b058824 */ /* 0x000fe200078e020c */
[C---:B------:R-:W-:Y:S02]  /*06e0*/  SEL R6, R3.reuse, R6, !P2 ;  /* 0x0000000603067207 */ /* 0x040fe40005000000 */
[----:B------:R-:W-:Y:S02]  /*06f0*/  SEL R3, R3, R7, !P2 ;  /* 0x0000000703037207 */ /* 0x000fe40005000000 */
[----:B------:R-:W-:-:S03]  /*0700*/  ISETP.LT.AND P0, PT, R5, R16, !P0 ;  /* 0x000000100500720c */ /* 0x000fc60004701270 */
[----:B------:R-:W-:Y:S01]  /*0710*/  VIADD R3, R3, 0xffffffff ;  /* 0xffffffff03037836 */ /* 0x000fe20000000000 */
[----:B------:R-:W-:-:S04]  /*0720*/  ISETP.LT.OR P0, PT, R6, 0x1, !P0 ;  /* 0x000000010600780c */ /* 0x000fc80004701670 */
[----:B------:R-:W-:-:S13]  /*0730*/  ISETP.GE.OR P0, PT, R6, R3, P0 ;  /* 0x000000030600720c */ /* 0x000fda0000706670 */
[----:B--2---:R-:W-:Y:S05]  /*0740*/  @P0 BRA `(.L_x_36) ;  /* 0x0000000800140947 */ /* 0x004fea0003800000 */
[----:B------:R-:W0:Y:S08]  /*0750*/  LDC.64 R6, c[0x0][0x380] ;  /* 0x0000e000ff067b82 */ /* 0x000e300000000a00 */
[----:B------:R-:W1:Y:S08]  /*0760*/  LDC.64 R30, c[0x0][0x398] ;  /* 0x0000e600ff1e7b82 */ /* 0x000e700000000a00 */
[----:B------:R-:W2:Y:S01]  /*0770*/  LDC.64 R14, c[0x0][0x390] ;  /* 0x0000e400ff0e7b82 */ /* 0x000ea20000000a00 */
[C---:B------:R-:W-:Y:S01]  /*0780*/  IADD3 R5, PT, PT, R29.reuse, -R16, RZ ;  /* 0x800000101d057210 */ /* 0x040fe20007ffe0ff */
[----:B------:R-:W3:Y:S01]  /*0790*/  LDCU.64 UR4, c[0x0][0x3c8] ;  /* 0x00007900ff0477ac */ /* 0x000ee20008000a00 */
[----:B0-----:R-:W-:-:S05]  /*07a0*/  IMAD.WIDE R6, R29, 0x4, R6 ;  /* 0x000000041d067825 */ /* 0x001fca00078e0206 */
[----:B------:R-:W2:Y:S01]  /*07b0*/  LDG.E.CONSTANT R3, desc[UR6][R6.64] ;  /* 0x0000000606037981 */ /* 0x000ea2000c1e9900 */
[----:B-1----:R-:W-:-:S05]  /*07c0*/  IMAD.WIDE R4, R5, 0x8, R30 ;  /* 0x0000000805047825 */ /* 0x002fca00078e021e */
[----:B------:R-:W4:Y:S01]  /*07d0*/  LDG.E.64.CONSTANT R8, desc[UR6][R4.64] ;  /* 0x0000000604087981 */ /* 0x000f22000c1e9b00 */
[----:B--2---:R-:W-:-:S04]  /*07e0*/  IMAD.WIDE R14, R3, 0x8, R14 ;  /* 0x00000008030e7825 */ /* 0x004fc800078e020e */
[----:B------:R-:W-:Y:S01]  /*07f0*/  IMAD.IADD R3, R29, 0x1, -R0 ;  /* 0x000000011d037824 */ /* 0x000fe200078e0a00 */
[----:B------:R-:W4:Y:S03]  /*0800*/  LDG.E.64.CONSTANT R18, desc[UR6][R14.64+0x8] ;  /* 0x000008060e127981 */ /* 0x000f26000c1e9b00 */
[--C-:B------:R-:W-:Y:S01]  /*0810*/  IMAD.WIDE R2, R3, 0x8, R30.reuse ;  /* 0x0000000803027825 */ /* 0x100fe200078e021e */
[----:B------:R-:W2:Y:S04]  /*0820*/  LDG.E.64.CONSTANT R22, desc[UR6][R14.64] ;  /* 0x000000060e167981 */ /* 0x000ea8000c1e9b00 */
[----:B------:R-:W2:Y:S01]  /*0830*/  LDG.E.64.CONSTANT R20, desc[UR6][R2.64] ;  /* 0x0000000602147981 */ /* 0x000ea2000c1e9b00 */
[----:B------:R-:W-:-:S03]  /*0840*/  IMAD.WIDE R30, R29, 0x8, R30 ;  /* 0x000000081d1e7825 */ /* 0x000fc600078e021e */
[----:B------:R-:W5:Y:S04]  /*0850*/  LDG.E.64.CONSTANT R12, desc[UR6][R14.64+0x10] ;  /* 0x000010060e0c7981 */ /* 0x000f68000c1e9b00 */
[----:B------:R-:W5:Y:S04]  /*0860*/  LDG.E.64.CONSTANT R10, desc[UR6][R30.64+-0x8] ;  /* 0xfffff8061e0a7981 */ /* 0x000f68000c1e9b00 */
[----:B------:R-:W3:Y:S01]  /*0870*/  LDG.E.64.CONSTANT R24, desc[UR6][R14.64+0x30] ;  /* 0x000030060e187981 */ /* 0x000ee2000c1e9b00 */
[----:B----4-:R-:W-:-:S08]  /*0880*/  DMUL R8, R8, R18 ;  /* 0x0000001208087228 */ /* 0x010fd00000000000 */
[----:B--2---:R-:W-:Y:S02]  /*0890*/  DFMA R22, R20, R22, R8 ;  /* 0x000000161416722b */ /* 0x004fe40000000008 */
[----:B------:R-:W2:Y:S04]  /*08a0*/  LDG.E.64.CONSTANT R8, desc[UR6][R30.64] ;  /* 0x000000061e087981 */ /* 0x000ea8000c1e9b00 */
[----:B------:R-:W2:Y:S02]  /*08b0*/  LDG.E.64.CONSTANT R20, desc[UR6][R14.64+0x18] ;  /* 0x000018060e147981 */ /* 0x000ea4000c1e9b00 */
[----:B-----5:R-:W-:Y:S02]  /*08c0*/  DFMA R22, R10, R12, R22 ;  /* 0x0000000c0a16722b */ /* 0x020fe40000000016 */
[----:B------:R-:W4:Y:S04]  /*08d0*/  LDG.E.64.CONSTANT R10, desc[UR6][R30.64+0x8] ;  /* 0x000008061e0a7981 */ /* 0x000f28000c1e9b00 */
[----:B------:R-:W4:Y:S01]  /*08e0*/  LDG.E.64.CONSTANT R12, desc[UR6][R14.64+0x20] ;  /* 0x000020060e0c7981 */ /* 0x000f22000c1e9b00 */
[----:B------:R-:W-:-:S03]  /*08f0*/  IMAD.WIDE R18, R16, 0x8, R30 ;  /* 0x0000000810127825 */ /* 0x000fc600078e021e */
[----:B------:R-:W5:Y:S04]  /*0900*/  LDG.E.64.CONSTANT R16, desc[UR6][R14.64+0x28] ;  /* 0x000028060e107981 */ /* 0x000f68000c1e9b00 */
[----:B------:R-:W5:Y:S01]  /*0910*/  LDG.E.64.CONSTANT R18, desc[UR6][R18.64] ;  /* 0x0000000612127981 */ /* 0x000f62000c1e9b00 */
[----:B--2---:R-:W-:Y:S01]  /*0920*/  DFMA R20, R8, R20, R22 ;  /* 0x000000140814722b */ /* 0x004fe20000000016 */
[----:B------:R-:W-:-:S06]  /*0930*/  IMAD.WIDE.U32 R22, R0, 0x8, R30 ;  /* 0x0000000800167825 */ /* 0x000fcc00078e001e */
[----:B------:R-:W2:Y:S01]  /*0940*/  LDG.E.64.CONSTANT R22, desc[UR6][R22.64] ;  /* 0x0000000616167981 */ /* 0x000ea2000c1e9b00 */
[----:B----4-:R-:W-:Y:S01]  /*0950*/  DFMA R20, R10, R12, R20 ;  /* 0x0000000c0a14722b */ /* 0x010fe20000000014 */
[----:B------:R-:W0:Y:S01]  /*0960*/  LDC.64 R12, c[0x0][0x3b0] ;  /* 0x0000ec00ff0c7b82 */ /* 0x000e220000000a00 */
[----:B---3--:R-:W-:Y:S01]  /*0970*/  UIADD3 UR4, UPT, UPT, UR4, UR5, URZ ;  /* 0x0000000504047290 */ /* 0x008fe2000fffe0ff */
[----:B------:R-:W-:-:S05]  /*0980*/  VIADD R0, R29, 0x1 ;  /* 0x000000011d007836 */ /* 0x000fca0000000000 */
[----:B-----5:R-:W-:Y:S01]  /*0990*/  DFMA R16, R18, R16, R20 ;  /* 0x000000101210722b */ /* 0x020fe20000000014 */
[----:B------:R-:W-:Y:S01]  /*09a0*/  ISETP.GE.AND P0, PT, R0, UR4, PT ;  /* 0x0000000400007c0c */ /* 0x000fe2000bf06270 */
[----:B0-----:R-:W-:-:S06]  /*09b0*/  IMAD.WIDE R12, R29, 0x8, R12 ;  /* 0x000000081d0c7825 */ /* 0x001fcc00078e020c */
[----:B--2---:R-:W-:-:S07]  /*09c0*/  DFMA R16, R22, R24, R16 ;  /* 0x000000181610722b */ /* 0x004fce0000000010 */
[----:B------:R0:W-:Y:S01]  /*09d0*/  STG.E.64 desc[UR6][R12.64], R16 ;  /* 0x000000100c007986 */ /* 0x0001e2000c101b06 */
[----:B------:R-:W-:Y:S05]  /*09e0*/  @P0 EXIT ;  /* 0x000000000000094d */ /* 0x000fea0003800000 */
[----:B------:R-:W2:Y:S01]  /*09f0*/  LDG.E.CONSTANT R19, desc[UR6][R6.64+0x4] ;  /* 0x0000040606137981 */ /* 0x000ea2000c1e9900 */
[----:B------:R-:W2:Y:S01]  /*0a00*/  LDC.64 R14, c[0x0][0x390] ;  /* 0x0000e400ff0e7b82 */ /* 0x000ea20000000a00 */
[----:B------:R-:W1:Y:S02]  /*0a10*/  LDCU.64 UR4, c[0x0][0x3c8] ;  /* 0x00007900ff0477ac */ /* 0x000e640008000a00 */
[----:B------:R-:W3:Y:S04]  /*0a20*/  LDG.E.64.CONSTANT R22, desc[UR6][R4.64+0x8] ;  /* 0x0000080604167981 */ /* 0x000ee8000c1e9b00 */
[----:B------:R-:W4:Y:S01]  /*0a30*/  LDG.E.64.CONSTANT R20, desc[UR6][R2.64+0x8] ;  /* 0x0000080602147981 */ /* 0x000f22000c1e9b00 */
[----:B--2---:R-:W-:-:S05]  /*0a40*/  IMAD.WIDE R18, R19, 0x8, R14 ;  /* 0x0000000813127825 */ /* 0x004fca00078e020e */
[----:B------:R-:W3:Y:S04]  /*0a50*/  LDG.E.64.CONSTANT R24, desc[UR6][R18.64+0x8] ;  /* 0x0000080612187981 */ /* 0x000ee8000c1e9b00 */
[----:B0-----:R-:W4:Y:S04]  /*0a60*/  LDG.E.64.CONSTANT R16, desc[UR6][R18.64] ;  /* 0x0000000612107981 */ /* 0x001f28000c1e9b00 */
[----:B------:R-:W2:Y:S01]  /*0a70*/  LDG.E.64.CONSTANT R26, desc[UR6][R18.64+0x20] ;  /* 0x00002006121a7981 */ /* 0x000ea2000c1e9b00 */
[----:B---3--:R-:W-:-:S03]  /*0a80*/  DMUL R22, R22, R24 ;  /* 0x0000001816167228 */ /* 0x008fc60000000000 */
[----:B------:R-:W3:Y:S05]  /*0a90*/  LDG.E.64.CONSTANT R24, desc[UR6][R18.64+0x18] ;  /* 0x0000180612187981 */ /* 0x000eea000c1e9b00 */
[----:B----4-:R-:W-:Y:S02]  /*0aa0*/  DFMA R20, R20, R16, R22 ;  /* 0x000000101414722b */ /* 0x010fe40000000016 */
[----:B------:R-:W4:Y:S04]  /*0ab0*/  LDG.E.64.CONSTANT R22, desc[UR6][R18.64+0x10] ;  /* 0x0000100612167981 */ /* 0x000f28000c1e9b00 */
[----:B------:R-:W2:Y:S02]  /*0ac0*/  LDG.E.64.CONSTANT R16, desc[UR6][R30.64+0x10] ;  /* 0x000010061e107981 */ /* 0x000ea4000c1e9b00 */
[----:B----4-:R-:W-:Y:S01]  /*0ad0*/  DFMA R20, R8, R22, R20 ;  /* 0x000000160814722b */ /* 0x010fe20000000014 */
[----:B------:R-:W0:Y:S01]  /*0ae0*/  LDC R9, c[0x0][0x3c4] ;  /* 0x0000f100ff097b82 */ /* 0x000e220000000800 */
[----:B------:R-:W4:Y:S06]  /*0af0*/  LDG.E.64.CONSTANT R22, desc[UR6][R18.64+0x28] ;  /* 0x0000280612167981 */ /* 0x000f2c000c1e9b00 */
[----:B---3--:R-:W-:Y:S01]  /*0b00*/  DFMA R24, R10, R24, R20 ;  /* 0x000000180a18722b */ /* 0x008fe20000000014 */
[----:B0-----:R-:W-:-:S06]  /*0b10*/  IMAD.WIDE R20, R9, 0x8, R30 ;  /* 0x0000000809147825 */ /* 0x001fcc00078e021e */
[----:B------:R-:W4:Y:S01]  /*0b20*/  LDG.E.64.CONSTANT R20, desc[UR6][R20.64+0x8] ;  /* 0x0000080614147981 */ /* 0x000f22000c1e9b00 */
[----:B--2---:R-:W-:Y:S01]  /*0b30*/  DFMA R26, R16, R26, R24 ;  /* 0x0000001a101a722b */ /* 0x004fe20000000018 */
[----:B------:R-:W-:-:S04]  /*0b40*/  IMAD R25, R9, R9, RZ ;  /* 0x0000000909197224 */ /* 0x000fc800078e02ff */
[----:B------:R-:W-:-:S05]  /*0b50*/  IMAD.WIDE.U32 R24, R25, 0x8, R30 ;  /* 0x0000000819187825 */ /* 0x000fca00078e001e */
[----:B------:R-:W2:Y:S01]  /*0b60*/  LDG.E.64.CONSTANT R8, desc[UR6][R24.64+0x8] ;  /* 0x0000080618087981 */ /* 0x000ea2000c1e9b00 */
[----:B----4-:R-:W-:-:S03]  /*0b70*/  DFMA R26, R20, R22, R26 ;  /* 0x00000016141a722b */ /* 0x010fc6000000001a */
[----:B------:R-:W2:Y:S01]  /*0b80*/  LDG.E.64.CONSTANT R22, desc[UR6][R18.64+0x30] ;  /* 0x0000300612167981 */ /* 0x000ea2000c1e9b00 */
[----:B-1----:R-:W-:Y:S01]  /*0b90*/  UIADD3 UR4, UPT, UPT, UR4, UR5, URZ ;  /* 0x0000000504047290 */ /* 0x002fe2000fffe0ff */
[----:B------:R-:W-:-:S05]  /*0ba0*/  VIADD R0, R29, 0x2 ;  /* 0x000000021d007836 */ /* 0x000fca0000000000 */
[----:B------:R-:W-:Y:S01]  /*0bb0*/  ISETP.GE.AND P0, PT, R0, UR4, PT ;  /* 0x0000000400007c0c */ /* 0x000fe2000bf06270 */
[----:B--2---:R-:W-:-:S07]  /*0bc0*/  DFMA R8, R8, R22, R26 ;  /* 0x000000160808722b */ /* 0x004fce000000001a */
[----:B------:R0:W-:Y:S05]  /*0bd0*/  STG.E.64 desc[UR6][R12.64+0x8], R8 ;  /* 0x000008080c007986 */ /* 0x0001ea000c101b06 */
[----:B------:R-:W-:Y:S05]  /*0be0*/  @P0 EXIT ;  /* 0x000000000000094d */ /* 0x000fea0003800000 */
[----:B0-----:R-:W2:Y:S01]  /*0bf0*/  LDG.E.CONSTANT R9, desc[UR6][R6.64+0x8] ;  /* 0x0000080606097981 */ /* 0x001ea2000c1e9900 */
[----:B------:R-:W0:Y:S03]  /*0c00*/  LDCU.64 UR4, c[0x0][0x3c8] ;  /* 0x00007900ff0477ac */ /* 0x000e260008000a00 */
[----:B------:R-:W3:Y:S01]  /*0c10*/  LDG.E.64.CONSTANT R18, desc[UR6][R4.64+0x10] ;  /* 0x0000100604127981 */ /* 0x000ee2000c1e9b00 */
[----:B--2---:R-:W-:-:S03]  /*0c20*/  IMAD.WIDE R14, R9, 0x8, R14 ;  /* 0x00000008090e7825 */ /* 0x004fc600078e020e */
[----:B------:R-:W2:Y:S04]  /*0c30*/  LDG.E.64.CONSTANT R8, desc[UR6][R2.64+0x10] ;  /* 0x0000100602087981 */ /* 0x000ea8000c1e9b00 */
[----:B------:R-:W3:Y:S04]  /*0c40*/  LDG.E.64.CONSTANT R22, desc[UR6][R14.64+0x8] ;  /* 0x000008060e167981 */ /* 0x000ee8000c1e9b00 */
[----:B------:R-:W2:Y:S01]  /*0c50*/  LDG.E.64.CONSTANT R20, desc[UR6][R14.64] ;  /* 0x000000060e147981 */ /* 0x000ea2000c1e9b00 */
[----:B---3--:R-:W-:-:S03]  /*0c60*/  DMUL R22, R18, R22 ;  /* 0x0000001612167228 */ /* 0x008fc60000000000 */
[----:B------:R-:W3:Y:S05]  /*0c70*/  LDG.E.64.CONSTANT R18, desc[UR6][R14.64+0x10] ;  /* 0x000010060e127981 */ /* 0x000eea000c1e9b00 */
[----:B--2---:R-:W-:Y:S02]  /*0c80*/  DFMA R24, R8, R20, R22 ;  /* 0x000000140818722b */ /* 0x004fe40000000016 */
[----:B------:R-:W2:Y:S04]  /*0c90*/  LDG.E.64.CONSTANT R22, desc[UR6][R14.64+0x18] ;  /* 0x000018060e167981 */ /* 0x000ea8000c1e9b00 */
[----:B------:R-:W4:Y:S04]  /*0ca0*/  LDG.E.64.CONSTANT R8, desc[UR6][R30.64+0x18] ;  /* 0x000018061e087981 */ /* 0x000f28000c1e9b00 */
[----:B------:R-:W4:Y:S01]  /*0cb0*/  LDG.E.64.CONSTANT R20, desc[UR6][R14.64+0x20] ;  /* 0x000020060e147981 */ /* 0x000f22000c1e9b00 */
[----:B---3--:R-:W-:Y:S01]  /*0cc0*/  DFMA R18, R10, R18, R24 ;  /* 0x000000120a12722b */ /* 0x008fe20000000018 */
[----:B------:R-:W1:Y:S07]  /*0cd0*/  LDC R25, c[0x0][0x3c4] ;  /* 0x0000f100ff197b82 */ /* 0x000e6e0000000800 */
[----:B--2---:R-:W-:-:S08]  /*0ce0*/  DFMA R10, R16, R22, R18 ;  /* 0x00000016100a722b */ /* 0x004fd00000000012 */
[----:B----4-:R-:W-:Y:S02]  /*0cf0*/  DFMA R20, R8, R20, R10 ;  /* 0x000000140814722b */ /* 0x010fe4000000000a */
[----:B------:R-:W2:Y:S01]  /*0d00*/  LDG.E.64.CONSTANT R10, desc[UR6][R14.64+0x28] ;  /* 0x000028060e0a7981 */ /* 0x000ea2000c1e9b00 */
[----:B-1----:R-:W-:-:S04]  /*0d10*/  IMAD.WIDE R18, R25, 0x8, R30 ;  /* 0x0000000819127825 */ /* 0x002fc800078e021e */
[----:B------:R-:W-:Y:S02]  /*0d20*/  IMAD R23, R25, R25, RZ ;  /* 0x0000001919177224 */ /* 0x000fe400078e02ff */
[----:B------:R-:W2:Y:S02]  /*0d30*/  LDG.E.64.CONSTANT R18, desc[UR6][R18.64+0x10] ;  /* 0x0000100612127981 */ /* 0x000ea4000c1e9b00 */
[----:B------:R-:W-:Y:S02]  /*0d40*/  IMAD.WIDE.U32 R24, R23, 0x8, R30 ;  /* 0x0000000817187825 */ /* 0x000fe400078e001e */
[----:B------:R-:W3:Y:S04]  /*0d50*/  LDG.E.64.CONSTANT R22, desc[UR6][R14.64+0x30] ;  /* 0x000030060e167981 */ /* 0x000ee8000c1e9b00 */
[----:B------:R-:W3:Y:S01]  /*0d60*/  LDG.E.64.CONSTANT R24, desc[UR6][R24.64+0x10] ;  /* 0x0000100618187981 */ /* 0x000ee2000c1e9b00 */
[----:B0-----:R-:W-:Y:S01]  /*0d70*/  UIADD3 UR4, UPT, UPT, UR4, UR5, URZ ;  /* 0x0000000504047290 */ /* 0x001fe2000fffe0ff */
[----:B------:R-:W-:-:S05]  /*0d80*/  VIADD R29, R29, 0x3 ;  /* 0x000000031d1d7836 */ /* 0x000fca0000000000 */
[----:B------:R-:W-:Y:S01]  /*0d90*/  ISETP.GE.AND P0, PT, R29, UR4, PT ;  /* 0x000000041d007c0c */ /* 0x000fe2000bf06270 */
[----:B--2---:R-:W-:-:S08]  /*0da0*/  DFMA R10, R18, R10, R20 ;  /* 0x0000000a120a722b */ /* 0x004fd00000000014 */
[----:B---3--:R-:W-:-:S07]  /*0db0*/  DFMA R10, R24, R22, R10 ;  /* 0x00000016180a722b */ /* 0x008fce000000000a */
[----:B------:R0:W-:Y:S01]  /*0dc0*/  STG.E.64 desc[UR6][R12.64+0x10], R10 ;  /* 0x0000100a0c007986 */ /* 0x0001e2000c101b06 */
[----:B------:R-:W-:Y:S05]  /*0dd0*/  @P0 EXIT ;  /* 0x000000000000094d */ /* 0x000fea0003800000 */
[----:B------:R-:W2:Y:S01]  /*0de0*/  LDG.E.CONSTANT R7, desc[UR6][R6.64+0xc] ;  /* 0x00000c0606077981 */ /* 0x000ea2000c1e9900 */
[----:B0-----:R-:W2:Y:S03]  /*0df0*/  LDC.64 R10, c[0x0][0x390] ;  /* 0x0000e400ff0a7b82 */ /* 0x001ea60000000a00 */
[----:B------:R-:W3:Y:S04]  /*0e00*/  LDG.E.64.CONSTANT R4, desc[UR6][R4.64+0x18] ;  /* 0x0000180604047981 */ /* 0x000ee8000c1e9b00 */
[----:B------:R-:W4:Y:S01]  /*0e10*/  LDG.E.64.CONSTANT R2, desc[UR6][R2.64+0x18] ;  /* 0x0000180602027981 */ /* 0x000f22000c1e9b00 */
[----:B------:R-:W0:Y:S01]  /*0e20*/  LDC R25, c[0x0][0x3c4] ;  /* 0x0000f100ff197b82 */ /* 0x000e220000000800 */
[----:B--2---:R-:W-:-:S05]  /*0e30*/  IMAD.WIDE R10, R7, 0x8, R10 ;  /* 0x00000008070a7825 */ /* 0x004fca00078e020a */
[----:B------:R-:W3:Y:S04]  /*0e40*/  LDG.E.64.CONSTANT R18, desc[UR6][R10.64+0x8] ;  /* 0x000008060a127981 */ /* 0x000ee8000c1e9b00 */
[----:B------:R-:W4:Y:S04]  /*0e50*/  LDG.E.64.CONSTANT R14, desc[UR6][R10.64] ;  /* 0x000000060a0e7981 */ /* 0x000f28000c1e9b00 */
[----:B------:R-:W2:Y:S04]  /*0e60*/  LDG.E.64.CONSTANT R22, desc[UR6][R10.64+0x10] ;  /* 0x000010060a167981 */ /* 0x000ea8000c1e9b00 */
[----:B------:R-:W5:Y:S01]  /*0e70*/  LDG.E.64.CONSTANT R20, desc[UR6][R10.64+0x18] ;  /* 0x000018060a147981 */ /* 0x000f62000c1e9b00 */
[----:B0-----:R-:W-:-:S03]  /*0e80*/  IMAD.WIDE R28, R25, 0x8, R30 ;  /* 0x00000008191c7825 */ /* 0x001fc600078e021e */
[----:B------:R-:W5:Y:S01]  /*0e90*/  LDG.E.64.CONSTANT R26, desc[UR6][R10.64+0x30] ;  /* 0x000030060a1a7981 */ /* 0x000f62000c1e9b00 */
[----:B------:R-:W-:-:S04]  /*0ea0*/  IMAD R25, R25, R25, RZ ;  /* 0x0000001919197224 */ /* 0x000fc800078e02ff */
[----:B------:R-:W-:-:S06]  /*0eb0*/  IMAD.WIDE.U32 R24, R25, 0x8, R30 ;  /* 0x0000000819187825 */ /* 0x000fcc00078e001e */
[----:B------:R-:W5:Y:S01]  /*0ec0*/  LDG.E.64.CONSTANT R24, desc[UR6][R24.64+0x18] ;  /* 0x0000180618187981 */ /* 0x000f62000c1e9b00 */
[----:B---3--:R-:W-:-:S03]  /*0ed0*/  DMUL R18, R4, R18 ;  /* 0x0000001204127228 */ /* 0x008fc60000000000 */
[----:B------:R-:W3:Y:S05]  /*0ee0*/  LDG.E.64.CONSTANT R4, desc[UR6][R10.64+0x28] ;  /* 0x000028060a047981 */ /* 0x000eea000c1e9b00 */
[----:B----4-:R-:W-:Y:S01]  /*0ef0*/  DFMA R6, R2, R14, R18 ;  /* 0x0000000e0206722b */ /* 0x010fe20000000012 */
[----:B------:R-:W4:Y:S04]  /*0f00*/  LDG.E.64.CONSTANT R14, desc[UR6][R30.64+0x20] ;  /* 0x000020061e0e7981 */ /* 0x000f28000c1e9b00 */
[----:B------:R-:W4:Y:S04]  /*0f10*/  LDG.E.64.CONSTANT R18, desc[UR6][R10.64+0x20] ;  /* 0x000020060a127981 */ /* 0x000f28000c1e9b00 */
[----:B------:R-:W3:Y:S01]  /*0f20*/  LDG.E.64.CONSTANT R2, desc[UR6][R28.64+0x18] ;  /* 0x000018061c027981 */ /* 0x000ee2000c1e9b00 */
[----:B--2---:R-:W-:-:S08]  /*0f30*/  DFMA R6, R16, R22, R6 ;  /* 0x000000161006722b */ /* 0x004fd00000000006 */
[----:B-----5:R-:W-:-:S08]  /*0f40*/  DFMA R6, R8, R20, R6 ;  /* 0x000000140806722b */ /* 0x020fd00000000006 */
[----:B----4-:R-:W-:-:S08]  /*0f50*/  DFMA R6, R14, R18, R6 ;  /* 0x000000120e06722b */ /* 0x010fd00000000006 */
[----:B---3--:R-:W-:-:S08]  /*0f60*/  DFMA R2, R2, R4, R6 ;  /* 0x000000040202722b */ /* 0x008fd00000000006 */
[----:B------:R-:W-:-:S07]  /*0f70*/  DFMA R2, R24, R26, R2 ;  /* 0x0000001a1802722b */ /* 0x000fce0000000002 */
[----:B------:R-:W-:Y:S01]  /*0f80*/  STG.E.64 desc[UR6][R12.64+0x18], R2 ;  /* 0x000018020c007986 */ /* 0x000fe2000c101b06 */
[----:B------:R-:W-:Y:S05]  /*0f90*/  EXIT ;  /* 0x000000000000794d */ /* 0x000fea0003800000 */
.L_x_36:
        /* <DEDUP_REMOVED lines=11> */
[----:B-1----:R-:W-:-:S05]  /*1050*/  IADD3 R12, P1, PT, R12, 0x10, RZ ;  /* 0x000000100c0c7810 */ /* 0x002fca0007f3e0ff */
[----:B------:R-:W-:-:S08]  /*1060*/  IMAD.X R13, RZ, RZ, R13, P1 ;  /* 0x000000ffff0d7224 */ /* 0x000fd000008e060d */
.L_x_70:
[----:B0-----:R-:W0:Y:S01]  /*1070*/  LDCU UR4, c[0x0][0x3b8] ;  /* 0x00007700ff0477ac */ /* 0x001e220008000800 */
[----:B------:R-:W-:-:S04]  /*1080*/  IADD3 R6, PT, PT, R29, R8, RZ ;  /* 0x000000081d067210 */ /* 0x000fc80007ffe0ff */
        /* <DEDUP_REMOVED lines=12> */
[--C-:B------:R-:W-:Y:S01]  /*1150*/  IMAD.IADD R2, R4, 0x1, -R5.reuse ;  /* 0x0000000104027824 */ /* 0x100fe200078e0a05 */
        /* <DEDUP_REMOVED lines=30> */
.L_x_43:
[----:B------:R-:W0:Y:S01]  /*1340*/  LDC.64 R14, c[0x0][0x3a0] ;  /* 0x0000e800ff0e7b82 */ /* 0x000e220000000a00 */
[----:B------:R-:W-:-:S04]  /*1350*/  IMAD.IADD R19, R9, 0x1, R0 ;  /* 0x0000000109137824 */ /* 0x000fc800078e0200 */
[----:B0-----:R-:W-:-:S05]  /*1360*/  IMAD.WIDE R14, R19, 0x8, R14 ;  /* 0x00000008130e7825 */ /* 0x001fca00078e020e */
[----:B------:R1:W5:Y:S01]  /*1370*/  LDG.E.64.CONSTANT R20, desc[UR6][R14.64] ;  /* 0x000000060e147981 */ /* 0x000362000c1e9b00 */
[----:B------:R-:W-:Y:S05]  /*1380*/  BRA `(.L_x_44) ;  /* 0x0000000000107947 */ /* 0x000fea0003800000 */
.L_x_42:
[----:B------:R-:W0:Y:S01]  /*1390*/  LDC.64 R14, c[0x0][0x398] ;  /* 0x0000e600ff0e7b82 */ /* 0x000e220000000a00 */
[----:B------:R-:W-:-:S04]  /*13a0*/  IMAD.IADD R19, R0, 0x1, -R3 ;  /* 0x0000000100137824 */ /* 0x000fc800078e0a03 */
[----:B0-----:R-:W-:-:S05]  /*13b0*/  IMAD.WIDE R14, R19, 0x8, R14 ;  /* 0x00000008130e7825 */ /* 0x001fca00078e020e */
[----:B------:R0:W5:Y:S02]  /*13c0*/  LDG.E.64.CONSTANT R20, desc[UR6][R14.64] ;  /* 0x000000060e147981 */ /* 0x000164000c1e9b00 */
.L_x_44:
[----:B------:R-:W-:Y:S05]  /*13d0*/  BSYNC.RECONVERGENT B2 ;  /* 0x0000000000027941 */ /* 0x000fea0003800200 */
.L_x_41:
        /* <DEDUP_REMOVED lines=29> */
.L_x_47:
[----:B------:R-:W0:Y:S01]  /*15b0*/  LDC.64 R20, c[0x0][0x3a0] ;  /* 0x0000e800ff147b82 */ /* 0x000e220000000a00 */
[----:B------:R-:W-:-:S04]  /*15c0*/  IMAD.IADD R31, R9, 0x1, R0 ;  /* 0x00000001091f7824 */ /* 0x000fc800078e0200 */
[----:B0-----:R-:W-:-:S06]  /*15d0*/  IMAD.WIDE R20, R31, 0x8, R20 ;  /* 0x000000081f147825 */ /* 0x001fcc00078e0214 */
[----:B------:R-:W5:Y:S01]  /*15e0*/  LDG.E.64.CONSTANT R20, desc[UR6][R20.64] ;  /* 0x0000000614147981 */ /* 0x000f62000c1e9b00 */
[----:B------:R-:W-:Y:S05]  /*15f0*/  BRA `(.L_x_48) ;  /* 0x0000000000107947 */ /* 0x000fea0003800000 */
.L_x_46:
[----:B------:R-:W0:Y:S01]  /*1600*/  LDC.64 R20, c[0x0][0x398] ;  /* 0x0000e600ff147b82 */ /* 0x000e220000000a00 */
[----:B------:R-:W-:-:S04]  /*1610*/  IMAD.IADD R31, R0, 0x1, -R3 ;  /* 0x00000001001f7824 */ /* 0x000fc800078e0a03 */
[----:B0-----:R-:W-:-:S06]  /*1620*/  IMAD.WIDE R20, R31, 0x8, R20 ;  /* 0x000000081f147825 */ /* 0x001fcc00078e0214 */
[----:B------:R-:W5:Y:S02]  /*1630*/  LDG.E.64.CONSTANT R20, desc[UR6][R20.64] ;  /* 0x0000000614147981 */ /* 0x000f64000c1e9b00 */
.L_x_48:
[----:B------:R-:W-:Y:S05]  /*1640*/  BSYNC.RECONVERGENT B2 ;  /* 0x0000000000027941 */ /* 0x000fea0003800200 */
.L_x_45:
[----:B------:R-:W2:Y:S01]  /*1650*/  LDG.E.64.CONSTANT R30, desc[UR6][R18.64+0x8] ;  /* 0x00000806121e7981 */ /* 0x000ea2000c1e9b00 */
[----:B------:R-:W-:Y:S01]  /*1660*/  ISETP.NE.AND P0, PT, R2, 0x2, PT ;  /* 0x000000020200780c */ /* 0x000fe20003f05270 */
[----:B--2--5:R-:W-:Y:S01]  /*1670*/  DFMA R14, R30, R20, R14 ;  /* 0x000000141e0e722b */ /* 0x024fe2000000000e */
[----:B------:R-:W-:-:S11]  /*1680*/  IADD3 R21, PT, PT, R5, 0x2, RZ ;  /* 0x0000000205157810 */ /* 0x000fd60007ffe0ff */
        /* <DEDUP_REMOVED lines=23> */
.L_x_51:
[----:B------:R-:W0:Y:S01]  /*1800*/  LDC.64 R2, c[0x0][0x3a0] ;  /* 0x0000e800ff027b82 */ /* 0x000e220000000a00 */
[----:B------:R-:W-:-:S04]  /*1810*/  IMAD.IADD R17, R9, 0x1, R0 ;  /* 0x0000000109117824 */ /* 0x000fc800078e0200 */
[----:B0-----:R-:W-:-:S06]  /*1820*/  IMAD.WIDE R2, R17, 0x8, R2 ;  /* 0x0000000811027825 */ /* 0x001fcc00078e0202 */
[----:B------:R-:W5:Y:S01]  /*1830*/  LDG.E.64.CONSTANT R2, desc[UR6][R2.64] ;  /* 0x0000000602027981 */ /* 0x000f62000c1e9b00 */
[----:B------:R-:W-:Y:S05]  /*1840*/  BRA `(.L_x_52) ;  /* 0x0000000000107947 */ /* 0x000fea0003800000 */
.L_x_50:
[----:B------:R-:W0:Y:S01]  /*1850*/  LDC.64 R16, c[0x0][0x398] ;  /* 0x0000e600ff107b82 */ /* 0x000e220000000a00 */
[----:B------:R-:W-:-:S04]  /*1860*/  IMAD.IADD R3, R0, 0x1, -R3 ;  /* 0x0000000100037824 */ /* 0x000fc800078e0a03 */
[----:B0-----:R-:W-:-:S05]  /*1870*/  IMAD.WIDE R16, R3, 0x8, R16 ;  /* 0x0000000803107825 */ /* 0x001fca00078e0210 */
[----:B------:R0:W5:Y:S02]  /*1880*/  LDG.E.64.CONSTANT R2, desc[UR6][R16.64] ;  /* 0x0000000610027981 */ /* 0x000164000c1e9b00 */
.L_x_52:
[----:B------:R-:W-:Y:S05]  /*1890*/  BSYNC.RECONVERGENT B2 ;  /* 0x0000000000027941 */ /* 0x000fea0003800200 */
.L_x_49:
[----:B------:R-:W2:Y:S01]  /*18a0*/  LDG.E.64.CONSTANT R18, desc[UR6][R18.64+0x10] ;  /* 0x0000100612127981 */ /* 0x000ea2000c1e9b00 */
[----:B------:R-:W-:Y:S01]  /*18b0*/  VIADD R21, R5, 0x3 ;  /* 0x0000000305157836 */ /* 0x000fe20000000000 */
[----:B--2--5:R-:W-:-:S11]  /*18c0*/  DFMA R14, R18, R2, R14 ;  /* 0x00000002120e722b */ /* 0x024fd6000000000e */
.L_x_40:
[----:B------:R-:W-:Y:S05]  /*18d0*/  BSYNC.RECONVERGENT B0 ;  /* 0x0000000000007941 */ /* 0x000fea0003800200 */
.L_x_39:
[----:B------:R-:W-:-:S05]  /*18e0*/  IMAD.IADD R0, R5, 0x1, -R4 ;  /* 0x0000000105007824 */ /* 0x000fca00078e0a04 */
[----:B------:R-:W-:-:S13]  /*18f0*/  ISETP.GT.U32.AND P0, PT, R0, -0x4, PT ;  /* 0xfffffffc0000780c */ /* 0x000fda0003f04070 */
[----:B------:R-:W-:Y:S05]  /*1900*/  @P0 BRA `(.L_x_38) ;  /* 0x0000000800440947 */ /* 0x000fea0003800000 */
[----:B------:R-:W-:-:S07]  /*1910*/  IMAD.IADD R20, R21, 0x1, -R4 ;  /* 0x0000000115147824 */ /* 0x000fce00078e0a04 */
.L_x_69:
[----:B------:R-:W-:Y:S01]  /*1920*/  IMAD.WIDE R2, R21, 0x4, R10 ;  /* 0x0000000415027825 */ /* 0x000fe200078e020a */
[----:B------:R-:W1:Y:S04]  /*1930*/  LDC R31, c[0x0][0x3bc] ;  /* 0x0000ef00ff1f7b82 */ /* 0x000e680000000800 */
[----:B------:R-:W2:Y:S01]  /*1940*/  LDG.E.CONSTANT R0, desc[UR6][R2.64+-0x8] ;  /* 0xfffff80602007981 */ /* 0x000ea2000c1e9900 */
[----:B------:R-:W-:Y:S01]  /*1950*/  VIADD R20, R20, 0x4 ;  /* 0x0000000414147836 */ /* 0x000fe20000000000 */
[----:B------:R-:W-:Y:S04]  /*1960*/  BSSY.RECONVERGENT B0, `(.L_x_53) ;  /* 0x0000020000007945 */ /* 0x000fe80003800200 */
        /* <DEDUP_REMOVED lines=9> */
.L_x_54:
        /* <DEDUP_REMOVED lines=11> */
.L_x_56:
        /* <DEDUP_REMOVED lines=11> */
.L_x_55:
[----:B------:R-:W-:Y:S05]  /*1b60*/  BSYNC.RECONVERGENT B0 ;  /* 0x0000000000007941 */ /* 0x000fea0003800200 */
.L_x_53:
[----:B------:R-:W4:Y:S01]  /*1b70*/  LDG.E.CONSTANT R0, desc[UR6][R2.64+-0x4] ;  /* 0xfffffc0602007981 */ /* 0x000f22000c1e9900 */
[----:B-123--:R-:W-:-:S05]  /*1b80*/  IMAD.WIDE R4, R21, 0x8, R12 ;  /* 0x0000000815047825 */ /* 0x00efca00078e020c */
[----:B0-----:R-:W2:Y:S01]  /*1b90*/  LDG.E.64.CONSTANT R16, desc[UR6][R4.64+-0x10] ;  /* 0xfffff00604107981 */ /* 0x001ea2000c1e9b00 */
[----:B------:R-:W-:Y:S01]  /*1ba0*/  BSSY.RECONVERGENT B0, `(.L_x_57) ;  /* 0x000001f000007945 */ /* 0x000fe20003800200 */
[C---:B----4-:R-:W-:Y:S02]  /*1bb0*/  ISETP.GE.AND P0, PT, R0.reuse, R25, PT ;  /* 0x000000190000720c */ /* 0x050fe40003f06270 */
        /* <DEDUP_REMOVED lines=20> */
.L_x_59:
[----:B------:R-:W0:Y:S01]  /*1d00*/  LDC.64 R14, c[0x0][0x3a0] ;  /* 0x0000e800ff0e7b82 */ /* 0x000e220000000a00 */
[----:B------:R-:W-:-:S04]  /*1d10*/  IMAD.IADD R19, R9, 0x1, R0 ;  /* 0x0000000109137824 */ /* 0x000fc800078e0200 */
[----:B0-----:R-:W-:-:S06]  /*1d20*/  IMAD.WIDE R14, R19, 0x8, R14 ;  /* 0x00000008130e7825 */ /* 0x001fcc00078e020e */
[----:B------:R-:W5:Y:S01]  /*1d30*/  LDG.E.64.CONSTANT R14, desc[UR6][R14.64] ;  /* 0x000000060e0e7981 */ /* 0x000f62000c1e9b00 */
[----:B------:R-:W-:Y:S05]  /*1d40*/  BRA `(.L_x_60) ;  /* 0x0000000000107947 */ /* 0x000fea0003800000 */
.L_x_58:
[----:B------:R-:W0:Y:S01]  /*1d50*/  LDC.64 R14, c[0x0][0x398] ;  /* 0x0000e600ff0e7b82 */ /* 0x000e220000000a00 */
[----:B------:R-:W-:-:S04]  /*1d60*/  IMAD.IADD R19, R0, 0x1, -R31 ;  /* 0x0000000100137824 */ /* 0x000fc800078e0a1f */
[----:B0-----:R-:W-:-:S06]  /*1d70*/  IMAD.WIDE R14, R19, 0x8, R14 ;  /* 0x00000008130e7825 */ /* 0x001fcc00078e020e */
[----:B------:R-:W5:Y:S02]  /*1d80*/  LDG.E.64.CONSTANT R14, desc[UR6][R14.64] ;  /* 0x000000060e0e7981 */ /* 0x000f64000c1e9b00 */
.L_x_60:
[----:B------:R-:W-:Y:S05]  /*1d90*/  BSYNC.RECONVERGENT B0 ;  /* 0x0000000000007941 */ /* 0x000fea0003800200 */
.L_x_57:
        /* <DEDUP_REMOVED lines=24> */
.L_x_63:
[----:B------:R-:W0:Y:S01]  /*1f20*/  LDC.64 R14, c[0x0][0x3a0] ;  /* 0x0000e800ff0e7b82 */ /* 0x000e220000000a00 */
[----:B------:R-:W-:-:S04]  /*1f30*/  IMAD.IADD R19, R9, 0x1, R0 ;  /* 0x0000000109137824 */ /* 0x000fc800078e0200 */
[----:B0-----:R-:W-:-:S06]  /*1f40*/  IMAD.WIDE R14, R19, 0x8, R14 ;  /* 0x00000008130e7825 */ /* 0x001fcc00078e020e */
[----:B------:R-:W5:Y:S01]  /*1f50*/  LDG.E.64.CONSTANT R14, desc[UR6][R14.64] ;  /* 0x000000060e0e7981 */ /* 0x000f62000c1e9b00 */
[----:B------:R-:W-:Y:S05]  /*1f60*/  BRA `(.L_x_64) ;  /* 0x0000000000107947 */ /* 0x000fea0003800000 */
.L_x_62:
[----:B------:R-:W0:Y:S01]  /*1f70*/  LDC.64 R14, c[0x0][0x398] ;  /* 0x0000e600ff0e7b82 */ /* 0x000e220000000a00 */
[----:B------:R-:W-:-:S04]  /*1f80*/  IMAD.IADD R19, R0, 0x1, -R31 ;  /* 0x0000000100137824 */ /* 0x000fc800078e0a1f */
[----:B0-----:R-:W-:-:S06]  /*1f90*/  IMAD.WIDE R14, R19, 0x8, R14 ;  /* 0x00000008130e7825 */ /* 0x001fcc00078e020e */
[----:B------:R-:W5:Y:S02]  /*1fa0*/  LDG.E.64.CONSTANT R14, desc[UR6][R14.64] ;  /* 0x000000060e0e7981 */ /* 0x000f64000c1e9b00 */
.L_x_64:
[----:B------:R-:W-:Y:S05]  /*1fb0*/  BSYNC.RECONVERGENT B0 ;  /* 0x0000000000007941 */ /* 0x000fea0003800200 */
.L_x_61:
        /* <DEDUP_REMOVED lines=24> */
.L_x_67:
[----:B------:R-:W0:Y:S01]  /*2140*/  LDC.64 R2, c[0x0][0x3a0] ;  /* 0x0000e800ff027b82 */ /* 0x000e220000000a00 */
[----:B------:R-:W-:-:S04]  /*2150*/  IMAD.IADD R17, R9, 0x1, R0 ;  /* 0x0000000109117824 */ /* 0x000fc800078e0200 */
[----:B0-----:R-:W-:-:S06]  /*2160*/  IMAD.WIDE R2, R17, 0x8, R2 ;  /* 0x0000000811027825 */ /* 0x001fcc00078e0202 */
[----:B------:R-:W5:Y:S01]  /*2170*/  LDG.E.64.CONSTANT R2, desc[UR6][R2.64] ;  /* 0x0000000602027981 */ /* 0x000f62000c1e9b00 */
[----:B------:R-:W-:Y:S05]  /*2180*/  BRA `(.L_x_68) ;  /* 0x0000000000107947 */ /* 0x000fea0003800000 */
.L_x_66:
[----:B------:R-:W0:Y:S01]  /*2190*/  LDC.64 R2, c[0x0][0x398] ;  /* 0x0000e600ff027b82 */ /* 0x000e220000000a00 */
[----:B------:R-:W-:-:S04]  /*21a0*/  IMAD.IADD R31, R0, 0x1, -R31 ;  /* 0x00000001001f7824 */ /* 0x000fc800078e0a1f */
[----:B0-----:R-:W-:-:S06]  /*21b0*/  IMAD.WIDE R2, R31, 0x8, R2 ;  /* 0x000000081f027825 */ /* 0x001fcc00078e0202 */
[----:B------:R-:W5:Y:S02]  /*21c0*/  LDG.E.64.CONSTANT R2, desc[UR6][R2.64] ;  /* 0x0000000602027981 */ /* 0x000f64000c1e9b00 */
.L_x_68:
[----:B------:R-:W-:Y:S05]  /*21d0*/  BSYNC.RECONVERGENT B0 ;  /* 0x0000000000007941 */ /* 0x000fea0003800200 */
.L_x_65:
[----:B------:R-:W2:Y:S01]  /*21e0*/  LDG.E.64.CONSTANT R4, desc[UR6][R4.64+0x8] ;  /* 0x0000080604047981 */ /* 0x000ea2000c1e9b00 */
[----:B------:R-:W-:Y:S01]  /*21f0*/  VIADD R21, R21, 0x4 ;  /* 0x0000000415157836 */ /* 0x000fe20000000000 */
[----:B--2--5:R-:W-:Y:S01]  /*2200*/  DFMA R14, R4, R2, R14 ;  /* 0x00000002040e722b */ /* 0x024fe2000000000e */
[----:B------:R-:W-:Y:S10]  /*2210*/  @P2 BRA `(.L_x_69) ;  /* 0xfffffff400c02947 */ /* 0x000ff4000383ffff */
.L_x_38:
[----:B------:R-:W-:Y:S05]  /*2220*/  BSYNC.RECONVERGENT B1 ;  /* 0x0000000000017941 */ /* 0x000fea0003800200 */
.L_x_37:
[----:B------:R-:W1:Y:S02]  /*2230*/  LDC.64 R2, c[0x0][0x3b0] ;  /* 0x0000ec00ff027b82 */ /* 0x000e640000000a00 */
[----:B-1----:R-:W-:-:S05]  /*2240*/  IMAD.WIDE R2, R6, 0x8, R2 ;  /* 0x0000000806027825 */ /* 0x002fca00078e0202 */
[----:B------:R1:W-:Y:S01]  /*2250*/  STG.E.64 desc[UR6][R2.64], R14 ;  /* 0x0000000e02007986 */ /* 0x0003e2000c101b06 */
[----:B------:R-:W-:Y:S05]  /*2260*/  @!P1 BRA `(.L_x_70) ;  /* 0xffffffec00809947 */ /* 0x000fea000383ffff */
[----:B------:R-:W-:Y:S05]  /*2270*/  EXIT ;  /* 0x000000000000794d */ /* 0x000fea0003800000 */
.L_x_71:
        /* <DEDUP_REMOVED lines=16> */
.L_x_109:


//--------------------- .text._Z28stencil7_coarsened_kernel_3dILi2EEvPKiS1_PKdS3_S3_S3_Pdiiiiii --------------------------
	.section	.text._Z28stencil7_coarsened_kernel_3dILi2EEvPKiS1_PKdS3_S3_S3_Pdiiiiii,"ax",@progbits
	.align	128
        .global         _Z28stencil7_coarsened_kernel_3dILi2EEvPKiS1_PKdS3_S3_S3_Pdiiiiii
        .type           _Z28stencil7_coarsened_kernel_3dILi2EEvPKiS1_PKdS3_S3_S3_Pdiiiiii,@function
        .size           _Z28stencil7_coarsened_kernel_3dILi2EEvPKiS1_PKdS3_S3_S3_Pdiiiiii,(.L_x_110 - _Z28stencil7_coarsened_kernel_3dILi2EEvPKiS1_PKdS3_S3_S3_Pdiiiiii)
        .other          _Z28stencil7_coarsened_kernel_3dILi2EEvPKiS1_PKdS3_S3_S3_Pdiiiiii,@"STO_CUDA_ENTRY STV_DEFAULT"
_Z28stencil7_coarsened_kernel_3dILi2EEvPKiS1_PKdS3_S3_S3_Pdiiiiii:
.text._Z28stencil7_coarsened_kernel_3dILi2EEvPKiS1_PKdS3_S3_S3_Pdiiiiii:
        /* <DEDUP_REMOVED lines=49> */
[----:B0-----:R-:W-:-:S03]  /*0310*/  IMAD.MOV.U32 R6, RZ, RZ, RZ ;  /* 0x000000ffff067224 */ /* 0x001fc600078e00ff */
        /* <DEDUP_REMOVED lines=50> */
[----:B------:R-:W-:Y:S01]  /*0640*/  ISETP.GE.AND P1, PT, R4, RZ, PT ;  /* 0x000000ff0400720c */ /* 0x000fe20003f26270 */
[----:B------:R-:W-:Y:S01]  /*0650*/  VIADD R4, R29, 0x2 ;  /* 0x000000021d047836 */ /* 0x000fe20000000000 */
[----:B------:R-:W-:Y:S01]  /*0660*/  ISETP.LT.OR P0, PT, R8, 0x1, P0 ;  /* 0x000000010800780c */ /* 0x000fe20000701670 */
[----:B------:R-:W-:Y:S02]  /*0670*/  @P4 VIADD R6, R6, 0x1 ;  /* 0x0000000106064836 */ /* 0x000fe40000000000 */
[----:B------:R-:W-:Y:S01]  /*0680*/  @P5 VIADD R7, R7, 0x1 ;  /* 0x0000000107075836 */ /* 0x000fe20000000000 */
[----:B------:R-:W-:Y:S01]  /*0690*/  ISETP.GT.AND P3, PT, R4, UR4, PT ;  /* 0x0000000404007c0c */ /* 0x000fe2000bf64270 */
[----:B------:R-:W-:-:S03]  /*06a0*/  @!P6 IMAD.MOV R6, RZ, RZ, -R6 ;  /* 0x000000ffff06e224 */ /* 0x000fc600078e0a06 */
[----:B------:R-:W-:Y:S02]  /*06b0*/  SEL R27, R27, 0x2, P3 ;  /* 0x000000021b1b7807 */ /* 0x000fe40001800000 */
[----:B------:R-:W-:Y:S01]  /*06c0*/  SEL R6, R3, R6, !P2 ;  /* 0x0000000603067207 */ /* 0x000fe20005000000 */
[----:B------:R-:W-:Y:S02]  /*06d0*/  @!P1 IMAD.MOV R7, RZ, RZ, -R7 ;  /* 0x000000ffff079224 */ /* 0x000fe400078e0a07 */
[----:B------:R-:W-:-:S03]  /*06e0*/  @!P0 IMAD.IADD R5, R27, 0x1, R12 ;  /* 0x000000011b058824 */ /* 0x000fc600078e020c */
        /* <DEDUP_REMOVED lines=9> */
[----:B0-----:R-:W-:-:S05]  /*0780*/  IMAD.WIDE R8, R29, 0x4, R8 ;  /* 0x000000041d087825 */ /* 0x001fca00078e0208 */
[----:B------:R-:W2:Y:S01]  /*0790*/  LDG.E.CONSTANT R17, desc[UR6][R8.64] ;  /* 0x0000000608117981 */ /* 0x000ea2000c1e9900 */
[C---:B------:R-:W-:Y:S02]  /*07a0*/  IMAD.IADD R5, R29.reuse, 0x1, -R14 ;  /* 0x000000011d057824 */ /* 0x040fe400078e0a0e */
[----:B------:R-:W-:Y:S02]  /*07b0*/  IMAD.IADD R3, R29, 0x1, -R0 ;  /* 0x000000011d037824 */ /* 0x000fe400078e0a00 */
[----:B-1----:R-:W-:-:S05]  /*07c0*/  IMAD.WIDE R4, R5, 0x8, R26 ;  /* 0x0000000805047825 */ /* 0x002fca00078e021a */
[----:B------:R-:W3:Y:S01]  /*07d0*/  LDG.E.64.CONSTANT R12, desc[UR6][R4.64] ;  /* 0x00000006040c7981 */ /* 0x000ee2000c1e9b00 */
[----:B------:R-:W-:-:S05]  /*07e0*/  IMAD.WIDE R2, R3, 0x8, R26 ;  /* 0x0000000803027825 */ /* 0x000fca00078e021a */
[----:B------:R-:W4:Y:S01]  /*07f0*/  LDG.E.64.CONSTANT R10, desc[UR6][R2.64] ;  /* 0x00000006020a7981 */ /* 0x000f22000c1e9b00 */
[----:B--2---:R-:W-:-:S05]  /*0800*/  IMAD.WIDE R16, R17, 0x8, R6 ;  /* 0x0000000811107825 */ /* 0x004fca00078e0206 */
[----:B------:R-:W3:Y:S04]  /*0810*/  LDG.E.64.CONSTANT R20, desc[UR6][R16.64+0x8] ;  /* 0x0000080610147981 */ /* 0x000ee8000c1e9b00 */
[----:B------:R-:W4:Y:S01]  /*0820*/  LDG.E.64.CONSTANT R18, desc[UR6][R16.64] ;  /* 0x0000000610127981 */ /* 0x000f22000c1e9b00 */
[----:B------:R-:W-:-:S03]  /*0830*/  IMAD.WIDE R26, R29, 0x8, R26 ;  /* 0x000000081d1a7825 */ /* 0x000fc600078e021a */
[----:B------:R-:W2:Y:S04]  /*0840*/  LDG.E.64.CONSTANT R24, desc[UR6][R16.64+0x28] ;  /* 0x0000280610187981 */ /* 0x000ea8000c1e9b00 */
[----:B------:R-:W5:Y:S01]  /*0850*/  LDG.E.64.CONSTANT R22, desc[UR6][R26.64+-0x8] ;  /* 0xfffff8061a167981 */ /* 0x000f62000c1e9b00 */
[----:B---3--:R-:W-:-:S03]  /*0860*/  DMUL R20, R12, R20 ;  /* 0x000000140c147228 */ /* 0x008fc60000000000 */
[----:B------:R-:W5:Y:S05]  /*0870*/  LDG.E.64.CONSTANT R12, desc[UR6][R16.64+0x10] ;  /* 0x00001006100c7981 */ /* 0x000f6a000c1e9b00 */
[----:B----4-:R-:W-:Y:S01]  /*0880*/  DFMA R18, R10, R18, R20 ;  /* 0x000000120a12722b */ /* 0x010fe20000000014 */
[----:B------:R-:W3:Y:S04]  /*0890*/  LDG.E.64.CONSTANT R10, desc[UR6][R26.64] ;  /* 0x000000061a0a7981 */ /* 0x000ee8000c1e9b00 */
[----:B------:R-:W3:Y:S01]  /*08a0*/  LDG.E.64.CONSTANT R20, desc[UR6][R16.64+0x18] ;  /* 0x0000180610147981 */ /* 0x000ee2000c1e9b00 */
[----:B------:R-:W-:-:S02]  /*08b0*/  IMAD.WIDE R14, R14, 0x8, R26 ;  /* 0x000000080e0e7825 */ /* 0x000fc400078e021a */
[----:B-----5:R-:W-:Y:S01]  /*08c0*/  DFMA R22, R22, R12, R18 ;  /* 0x0000000c1616722b */ /* 0x020fe20000000012 */
[----:B------:R-:W4:Y:S04]  /*08d0*/  LDG.E.64.CONSTANT R12, desc[UR6][R26.64+0x8] ;  /* 0x000008061a0c7981 */ /* 0x000f28000c1e9b00 */
[----:B------:R-:W4:Y:S03]  /*08e0*/  LDG.E.64.CONSTANT R18, desc[UR6][R16.64+0x20] ;  /* 0x0000200610127981 */ /* 0x000f26000c1e9b00 */
[----:B---3--:R-:W-:Y:S02]  /*08f0*/  DFMA R20, R10, R20, R22 ;  /* 0x000000140a14722b */ /* 0x008fe40000000016 */
[----:B------:R-:W2:Y:S06]  /*0900*/  LDG.E.64.CONSTANT R22, desc[UR6][R14.64] ;  /* 0x000000060e167981 */ /* 0x000eac000c1e9b00 */
[----:B----4-:R-:W-:-:S08]  /*0910*/  DFMA R18, R12, R18, R20 ;  /* 0x000000120c12722b */ /* 0x010fd00000000014 */
[----:B--2---:R-:W-:Y:S01]  /*0920*/  DFMA R22, R22, R24, R18 ;  /* 0x000000181616722b */ /* 0x004fe20000000012 */
[----:B------:R-:W-:Y:S01]  /*0930*/  IMAD.WIDE.U32 R18, R0, 0x8, R26 ;  /* 0x0000000800127825 */ /* 0x000fe200078e001a */
[----:B------:R-:W2:Y:S04]  /*0940*/  LDG.E.64.CONSTANT R24, desc[UR6][R16.64+0x30] ;  /* 0x0000300610187981 */ /* 0x000ea8000c1e9b00 */
[----:B------:R-:W2:Y:S02]  /*0950*/  LDG.E.64.CONSTANT R20, desc[UR6][R18.64] ;  /* 0x0000000612147981 */ /* 0x000ea4000c1e9b00 */
[----:B--2---:R-:W-:Y:S01]  /*0960*/  DFMA R22, R20, R24, R22 ;  /* 0x000000181416722b */ /* 0x004fe20000000016 */
[----:B------:R-:W0:Y:S02]  /*0970*/  LDC.64 R20, c[0x0][0x3b0] ;  /* 0x0000ec00ff147b82 */ /* 0x000e240000000a00 */
[----:B0-----:R-:W-:-:S04]  /*0980*/  IMAD.WIDE R20, R29, 0x8, R20 ;  /* 0x000000081d147825 */ /* 0x001fc800078e0214 */
[----:B------:R-:W-:-:S05]  /*0990*/  VIADD R29, R29, 0x1 ;  /* 0x000000011d1d7836 */ /* 0x000fca0000000000 */
[----:B------:R-:W-:Y:S01]  /*09a0*/  ISETP.GE.AND P0, PT, R29, UR4, PT ;  /* 0x000000041d007c0c */ /* 0x000fe2000bf06270 */
[----:B------:R0:W-:-:S12]  /*09b0*/  STG.E.64 desc[UR6][R20.64], R22 ;  /* 0x0000001614007986 */ /* 0x0001d8000c101b06 */
[----:B------:R-:W-:Y:S05]  /*09c0*/  @P0 EXIT ;  /* 0x000000000000094d */ /* 0x000fea0003800000 */
[----:B------:R-:W2:Y:S04]  /*09d0*/  LDG.E.CONSTANT R9, desc[UR6][R8.64+0x4] ;  /* 0x0000040608097981 */ /* 0x000ea8000c1e9900 */
[----:B------:R-:W3:Y:S04]  /*09e0*/  LDG.E.64.CONSTANT R4, desc[UR6][R4.64+0x8] ;  /* 0x0000080604047981 */ /* 0x000ee8000c1e9b00 */
[----:B------:R-:W4:Y:S04]  /*09f0*/  LDG.E.64.CONSTANT R2, desc[UR6][R2.64+0x8] ;  /* 0x0000080602027981 */ /* 0x000f28000c1e9b00 */
[----:B------:R-:W5:Y:S04]  /*0a00*/  LDG.E.64.CONSTANT R26, desc[UR6][R26.64+0x10] ;  /* 0x000010061a1a7981 */ /* 0x000f68000c1e9b00 */
[----:B------:R-:W5:Y:S04]  /*0a10*/  LDG.E.64.CONSTANT R14, desc[UR6][R14.64+0x8] ;  /* 0x000008060e0e7981 */ /* 0x000f68000c1e9b00 */
[----:B------:R-:W5:Y:S01]  /*0a20*/  LDG.E.64.CONSTANT R18, desc[UR6][R18.64+0x8] ;  /* 0x0000080612127981 */ /* 0x000f62000c1e9b00 */
[----:B--2---:R-:W-:-:S05]  /*0a30*/  IMAD.WIDE R6, R9, 0x8, R6 ;  /* 0x0000000809067825 */ /* 0x004fca00078e0206 */
[----:B------:R-:W3:Y:S04]  /*0a40*/  LDG.E.64.CONSTANT R24, desc[UR6][R6.64+0x8] ;  /* 0x0000080606187981 */ /* 0x000ee8000c1e9b00 */
[----:B------:R-:W4:Y:S04]  /*0a50*/  LDG.E.64.CONSTANT R28, desc[UR6][R6.64] ;  /* 0x00000006061c7981 */ /* 0x000f28000c1e9b00 */
[----:B0-----:R-:W2:Y:S04]  /*0a60*/  LDG.E.64.CONSTANT R22, desc[UR6][R6.64+0x10] ;  /* 0x0000100606167981 */ /* 0x001ea8000c1e9b00 */
[----:B------:R-:W5:Y:S01]  /*0a70*/  LDG.E.64.CONSTANT R16, desc[UR6][R6.64+0x18] ;  /* 0x0000180606107981 */ /* 0x000f62000c1e9b00 */
[----:B---3--:R-:W-:-:S03]  /*0a80*/  DMUL R4, R4, R24 ;  /* 0x0000001804047228 */ /* 0x008fc60000000000 */
[----:B------:R-:W3:Y:S05]  /*0a90*/  LDG.E.64.CONSTANT R24, desc[UR6][R6.64+0x20] ;  /* 0x0000200606187981 */ /* 0x000eea000c1e9b00 */
[----:B----4-:R-:W-:Y:S02]  /*0aa0*/  DFMA R8, R2, R28, R4 ;  /* 0x0000001c0208722b */ /* 0x010fe40000000004 */
[----:B------:R-:W4:Y:S04]  /*0ab0*/  LDG.E.64.CONSTANT R4, desc[UR6][R6.64+0x28] ;  /* 0x0000280606047981 */ /* 0x000f28000c1e9b00 */
[----:B------:R-:W4:Y:S02]  /*0ac0*/  LDG.E.64.CONSTANT R2, desc[UR6][R6.64+0x30] ;  /* 0x0000300606027981 */ /* 0x000f24000c1e9b00 */
[----:B--2---:R-:W-:-:S08]  /*0ad0*/  DFMA R8, R10, R22, R8 ;  /* 0x000000160a08722b */ /* 0x004fd00000000008 */
[----:B-----5:R-:W-:-:S08]  /*0ae0*/  DFMA R8, R12, R16, R8 ;  /* 0x000000100c08722b */ /* 0x020fd00000000008 */
[----:B---3--:R-:W-:-:S08]  /*0af0*/  DFMA R8, R26, R24, R8 ;  /* 0x000000181a08722b */ /* 0x008fd00000000008 */
[----:B----4-:R-:W-:-:S08]  /*0b00*/  DFMA R4, R14, R4, R8 ;  /* 0x000000040e04722b */ /* 0x010fd00000000008 */
[----:B------:R-:W-:-:S07]  /*0b10*/  DFMA R2, R18, R2, R4 ;  /* 0x000000021202722b */ /* 0x000fce0000000004 */
[----:B------:R-:W-:Y:S01]  /*0b20*/  STG.E.64 desc[UR6][R20.64+0x8], R2 ;  /* 0x0000080214007986 */ /* 0x000fe2000c101b06 */
[----:B------:R-:W-:Y:S05]  /*0b30*/  EXIT ;  /* 0x000000000000794d */ /* 0x000fea0003800000 */
.L_x_72:
[----:B------:R-:W-:-:S13]  /*0b40*/  ISETP.GE.AND P0, PT, R27, 0x1, PT ;  /* 0x000000011b00780c */ /* 0x000fda0003f06270 */
[----:B------:R-:W-:Y:S05]  /*0b50*/  @!P0 EXIT ;  /* 0x000000000000894d */ /* 0x000fea0003800000 */
[----:B------:R-:W-:Y:S01]  /*0b60*/  VIADD R25, R25, UR8 ;  /* 0x0000000819197c36 */ /* 0x000fe20008000000 */
[C---:B------:R-:W-:Y:S01]  /*0b70*/  IADD3 R24, PT, PT, -R0.reuse, UR8, RZ ;  /* 0x0000000800187c10 */ /* 0x040fe2000fffe1ff */
[C---:B------:R-:W-:Y:S02]  /*0b80*/  VIADD R7, R0.reuse, -UR8 ;  /* 0x8000000800077c36 */ /* 0x040fe40008000000 */
[----:B------:R-:W-:Y:S02]  /*0b90*/  IMAD.MOV.U32 R6, RZ, RZ, RZ ;  /* 0x000000ffff067224 */ /* 0x000fe400078e00ff */
[----:B------:R-:W-:-:S07]  /*0ba0*/  IMAD.IADD R5, R0, 0x1, R25 ;  /* 0x0000000100057824 */ /* 0x000fce00078e0219 */
.L_x_106:
[----:B0-----:R-:W0:Y:S01]  /*0bb0*/  LDCU UR5, c[0x0][0x3b8] ;  /* 0x00007700ff0577ac */ /* 0x001e220008000800 */
[----:B------:R-:W-:-:S05]  /*0bc0*/  IMAD.IADD R4, R29, 0x1, R6 ;  /* 0x000000011d047824 */ /* 0x000fca00078e0206 */
[----:B0-----:R-:W-:-:S13]  /*0bd0*/  ISETP.GE.AND P0, PT, R4, UR5, PT ;  /* 0x0000000504007c0c */ /* 0x001fda000bf06270 */
[----:B-1-3--:R-:W-:Y:S05]  /*0be0*/  @P0 EXIT ;  /* 0x000000000000094d */ /* 0x00afea0003800000 */
        /* <DEDUP_REMOVED lines=41> */
.L_x_79:
[----:B------:R-:W0:Y:S01]  /*0e80*/  LDC.64 R2, c[0x0][0x3a0] ;  /* 0x0000e800ff027b82 */ /* 0x000e220000000a00 */
[----:B------:R-:W-:-:S04]  /*0e90*/  IMAD.IADD R9, R7, 0x1, R9 ;  /* 0x0000000107097824 */ /* 0x000fc800078e0209 */
[----:B0-----:R-:W-:-:S06]  /*0ea0*/  IMAD.WIDE R2, R9, 0x8, R2 ;  /* 0x0000000809027825 */ /* 0x001fcc00078e0202 */
[----:B------:R-:W5:Y:S01]  /*0eb0*/  LDG.E.64.CONSTANT R2, desc[UR6][R2.64] ;  /* 0x0000000602027981 */ /* 0x000f62000c1e9b00 */
[----:B------:R-:W-:Y:S05]  /*0ec0*/  BRA `(.L_x_80) ;  /* 0x0000000000107947 */ /* 0x000fea0003800000 */
.L_x_78:
[----:B------:R-:W0:Y:S01]  /*0ed0*/  LDC.64 R2, c[0x0][0x398] ;  /* 0x0000e600ff027b82 */ /* 0x000e220000000a00 */
[----:B------:R-:W-:-:S04]  /*0ee0*/  IMAD.IADD R9, R9, 0x1, -R16 ;  /* 0x0000000109097824 */ /* 0x000fc800078e0a10 */
[----:B0-----:R-:W-:-:S06]  /*0ef0*/  IMAD.WIDE R2, R9, 0x8, R2 ;  /* 0x0000000809027825 */ /* 0x001fcc00078e0202 */
[----:B------:R-:W5:Y:S02]  /*0f00*/  LDG.E.64.CONSTANT R2, desc[UR6][R2.64] ;  /* 0x0000000602027981 */ /* 0x000f64000c1e9b00 */
.L_x_80:
[----:B------:R-:W-:Y:S05]  /*0f10*/  BSYNC.RECONVERGENT B2 ;  /* 0x0000000000027941 */ /* 0x000fea0003800200 */
.L_x_77:
[----:B------:R-:W0:Y:S02]  /*0f20*/  LDC.64 R8, c[0x0][0x390] ;  /* 0x0000e400ff087b82 */ /* 0x000e240000000a00 */
[----:B0-----:R-:W-:-:S05]  /*0f30*/  IMAD.WIDE R8, R15, 0x8, R8 ;  /* 0x000000080f087825 */ /* 0x001fca00078e0208 */
[----:B------:R-:W2:Y:S01]  /*0f40*/  LDG.E.64.CONSTANT R22, desc[UR6][R8.64] ;  /* 0x0000000608167981 */ /* 0x000ea2000c1e9b00 */
        /* <DEDUP_REMOVED lines=26> */
.L_x_83:
[----:B------:R-:W0:Y:S01]  /*10f0*/  LDC.64 R2, c[0x0][0x3a0] ;  /* 0x0000e800ff027b82 */ /* 0x000e220000000a00 */
[----:B------:R-:W-:-:S04]  /*1100*/  IMAD.IADD R13, R7, 0x1, R13 ;  /* 0x00000001070d7824 */ /* 0x000fc800078e020d */
[----:B0-----:R-:W-:-:S06]  /*1110*/  IMAD.WIDE R2, R13, 0x8, R2 ;  /* 0x000000080d027825 */ /* 0x001fcc00078e0202 */
[----:B------:R-:W5:Y:S01]  /*1120*/  LDG.E.64.CONSTANT R2, desc[UR6][R2.64] ;  /* 0x0000000602027981 */ /* 0x000f62000c1e9b00 */
[----:B------:R-:W-:Y:S05]  /*1130*/  BRA `(.L_x_84) ;  /* 0x0000000000107947 */ /* 0x000fea0003800000 */
.L_x_82:
[----:B------:R-:W0:Y:S01]  /*1140*/  LDC.64 R2, c[0x0][0x398] ;  /* 0x0000e600ff027b82 */ /* 0x000e220000000a00 */
[----:B------:R-:W-:-:S04]  /*1150*/  IMAD.IADD R13, R13, 0x1, -R16 ;  /* 0x000000010d0d7824 */ /* 0x000fc800078e0a10 */
[----:B0-----:R-:W-:-:S06]  /*1160*/  IMAD.WIDE R2, R13, 0x8, R2 ;  /* 0x000000080d027825 */ /* 0x001fcc00078e0202 */
[----:B------:R-:W5:Y:S02]  /*1170*/  LDG.E.64.CONSTANT R2, desc[UR6][R2.64] ;  /* 0x0000000602027981 */ /* 0x000f64000c1e9b00 */
.L_x_84:
[----:B------:R-:W-:Y:S05]  /*1180*/  BSYNC.RECONVERGENT B2 ;  /* 0x0000000000027941 */ /* 0x000fea0003800200 */
.L_x_81:
        /* <DEDUP_REMOVED lines=27> */
.L_x_87:
[----:B------:R-:W0:Y:S01]  /*1340*/  LDC.64 R2, c[0x0][0x3a0] ;  /* 0x0000e800ff027b82 */ /* 0x000e220000000a00 */
[----:B------:R-:W-:-:S04]  /*1350*/  IMAD.IADD R11, R7, 0x1, R11 ;  /* 0x00000001070b7824 */ /* 0x000fc800078e020b */
[----:B0-----:R-:W-:-:S06]  /*1360*/  IMAD.WIDE R2, R11, 0x8, R2 ;  /* 0x000000080b027825 */ /* 0x001fcc00078e0202 */
[----:B------:R-:W5:Y:S01]  /*1370*/  LDG.E.64.CONSTANT R2, desc[UR6][R2.64] ;  /* 0x0000000602027981 */ /* 0x000f62000c1e9b00 */
[----:B------:R-:W-:Y:S05]  /*1380*/  BRA `(.L_x_88) ;  /* 0x0000000000107947 */ /* 0x000fea0003800000 */
.L_x_86:
[----:B------:R-:W0:Y:S01]  /*1390*/  LDC.64 R2, c[0x0][0x398] ;  /* 0x0000e600ff027b82 */ /* 0x000e220000000a00 */
[----:B------:R-:W-:-:S04]  /*13a0*/  IMAD.IADD R11, R11, 0x1, -R16 ;  /* 0x000000010b0b7824 */ /* 0x000fc800078e0a10 */
[----:B0-----:R-:W-:-:S06]  /*13b0*/  IMAD.WIDE R2, R11, 0x8, R2 ;  /* 0x000000080b027825 */ /* 0x001fcc00078e0202 */
[----:B------:R-:W5:Y:S02]  /*13c0*/  LDG.E.64.CONSTANT R2, desc[UR6][R2.64] ;  /* 0x0000000602027981 */ /* 0x000f64000c1e9b00 */
.L_x_88:
[----:B------:R-:W-:Y:S05]  /*13d0*/  BSYNC.RECONVERGENT B2 ;  /* 0x0000000000027941 */ /* 0x000fea0003800200 */
.L_x_85:
[----:B------:R-:W2:Y:S02]  /*13e0*/  LDG.E.64.CONSTANT R8, desc[UR6][R8.64+0x10] ;  /* 0x0000100608087981 */ /* 0x000ea4000c1e9b00 */
[----:B--2--5:R-:W-:Y:S01]  /*13f0*/  DFMA R22, R8, R2, R22 ;  /* 0x000000020816722b */ /* 0x024fe20000000016 */
[----:B------:R-:W-:-:S10]  /*1400*/  VIADD R3, R15, 0x3 ;  /* 0x000000030f037836 */ /* 0x000fd40000000000 */
.L_x_76:
[----:B------:R-:W-:Y:S05]  /*1410*/  BSYNC.RECONVERGENT B0 ;  /* 0x0000000000007941 */ /* 0x000fea0003800200 */
.L_x_75:
[----:B------:R-:W-:-:S05]  /*1420*/  IMAD.IADD R2, R15, 0x1, -R0 ;  /* 0x000000010f027824 */ /* 0x000fca00078e0a00 */
[----:B------:R-:W-:-:S13]  /*1430*/  ISETP.GT.U32.AND P0, PT, R2, -0x4, PT ;  /* 0xfffffffc0200780c */ /* 0x000fda0003f04070 */
[----:B------:R-:W-:Y:S05]  /*1440*/  @P0 BRA `(.L_x_74) ;  /* 0x0000000800280947 */ /* 0x000fea0003800000 */
[----:B------:R-:W0:Y:S01]  /*1450*/  LDC R2, c[0x0][0x3bc] ;  /* 0x0000ef00ff027b82 */ /* 0x000e220000000800 */
[----:B------:R-:W-:-:S07]  /*1460*/  IMAD.IADD R0, R3, 0x1, -R0 ;  /* 0x0000000103007824 */ /* 0x000fce00078e0a00 */
[----:B------:R-:W1:Y:S08]  /*1470*/  LDC.64 R8, c[0x0][0x398] ;  /* 0x0000e600ff087b82 */ /* 0x000e700000000a00 */
[----:B------:R-:W2:Y:S08]  /*1480*/  LDC.64 R10, c[0x0][0x3a8] ;  /* 0x0000ea00ff0a7b82 */ /* 0x000eb00000000a00 */
[----:B------:R-:W3:Y:S02]  /*1490*/  LDC.64 R12, c[0x0][0x3a0] ;  /* 0x0000e800ff0c7b82 */ /* 0x000ee40000000a00 */
.L_x_105:
[----:B------:R-:W4:Y:S02]  /*14a0*/  LDC.64 R14, c[0x0][0x388] ;  /* 0x0000e200ff0e7b82 */ /* 0x000f240000000a00 */
[----:B----4-:R-:W-:-:S05]  /*14b0*/  IMAD.WIDE R14, R3, 0x4, R14 ;  /* 0x00000004030e7825 */ /* 0x010fca00078e020e */
[----:B------:R-:W4:Y:S01]  /*14c0*/  LDG.E.CONSTANT R16, desc[UR6][R14.64] ;  /* 0x000000060e107981 */ /* 0x000f22000c1e9900 */
[----:B------:R-:W-:Y:S01]  /*14d0*/  VIADD R0, R0, 0x4 ;  /* 0x0000000400007836 */ /* 0x000fe20000000000 */
[----:B------:R-:W-:Y:S04]  /*14e0*/  BSSY.RECONVERGENT B0, `(.L_x_89) ;  /* 0x000001d000007945 */ /* 0x000fe80003800200 */
[----:B------:R-:W-:Y:S02]  /*14f0*/  ISETP.NE.AND P2, PT, R0, RZ, PT ;  /* 0x000000ff0000720c */ /* 0x000fe40003f45270 */
[----:B----4-:R-:W-:-:S04]  /*1500*/  ISETP.GE.AND P0, PT, R16, R25, PT ;  /* 0x000000191000720c */ /* 0x010fc80003f06270 */
[----:B0-----:R-:W-:-:S13]  /*1510*/  ISETP.LT.OR P0, PT, R16, R2, P0 ;  /* 0x000000021000720c */ /* 0x001fda0000701670 */
[----:B------:R-:W-:Y:S05]  /*1520*/  @P0 BRA `(.L_x_90) ;  /* 0x0000000000100947 */ /* 0x000fea0003800000 */
[----:B------:R-:W-:-:S04]  /*1530*/  IMAD.IADD R21, R16, 0x1, -R2 ;  /* 0x0000000110157824 */ /* 0x000fc800078e0a02 */
[----:B-1----:R-:W-:-:S06]  /*1540*/  IMAD.WIDE R20, R21, 0x8, R8 ;  /* 0x0000000815147825 */ /* 0x002fcc00078e0208 */
[----:B------:R-:W5:Y:S01]  /*1550*/  LDG.E.64.CONSTANT R20, desc[UR6][R20.64] ;  /* 0x0000000614147981 */ /* 0x000f62000c1e9b00 */
[----:B------:R-:W-:Y:S05]  /*1560*/  BRA `(.L_x_91) ;  /* 0x0000000000507947 */ /* 0x000fea0003800000 */
.L_x_90:
[----:B------:R-:W0:Y:S01]  /*1570*/  LDCU.64 UR10, c[0x0][0x3a0] ;  /* 0x00007400ff0a77ac */ /* 0x000e220008000a00 */
[----:B------:R-:W-:Y:S02]  /*1580*/  ISETP.GE.AND P0, PT, R16, R24, PT ;  /* 0x000000181000720c */ /* 0x000fe40003f06270 */
[----:B0-----:R-:W-:-:S04]  /*1590*/  ISETP.EQ.U32.AND P3, PT, RZ, UR10, PT ;  /* 0x0000000aff007c0c */ /* 0x001fc8000bf62070 */
[----:B------:R-:W-:-:S04]  /*15a0*/  ISETP.EQ.OR.EX P0, PT, RZ, UR11, !P0, P3 ;  /* 0x0000000bff007c0c */ /* 0x000fc8000c702730 */
[----:B------:R-:W-:-:S13]  /*15b0*/  ISETP.GE.OR P0, PT, R16, R2, P0 ;  /* 0x000000021000720c */ /* 0x000fda0000706670 */
[----:B------:R-:W-:Y:S05]  /*15c0*/  @P0 BRA `(.L_x_92) ;  /* 0x0000000000100947 */ /* 0x000fea0003800000 */
[----:B------:R-:W-:-:S04]  /*15d0*/  IMAD.IADD R21, R7, 0x1, R16 ;  /* 0x0000000107157824 */ /* 0x000fc800078e0210 */
[----:B---3--:R-:W-:-:S06]  /*15e0*/  IMAD.WIDE R20, R21, 0x8, R12 ;  /* 0x0000000815147825 */ /* 0x008fcc00078e020c */
[----:B------:R-:W5:Y:S01]  /*15f0*/  LDG.E.64.CONSTANT R20, desc[UR6][R20.64] ;  /* 0x0000000614147981 */ /* 0x000f62000c1e9b00 */
[----:B------:R-:W-:Y:S05]  /*1600*/  BRA `(.L_x_91) ;  /* 0x0000000000287947 */ /* 0x000fea0003800000 */
.L_x_92:
[----:B------:R-:W0:Y:S01]  /*1610*/  LDCU.64 UR10, c[0x0][0x3a8] ;  /* 0x00007500ff0a77ac */ /* 0x000e220008000a00 */
[----:B------:R-:W-:Y:S02]  /*1620*/  ISETP.GE.AND P0, PT, R16, R25, PT ;  /* 0x000000191000720c */ /* 0x000fe40003f06270 */
[----:B------:R-:W-:Y:S02]  /*1630*/  CS2R R20, SRZ ;  /* 0x0000000000147805 */ /* 0x000fe4000001ff00 */
[----:B0-----:R-:W-:-:S04]  /*1640*/  ISETP.EQ.U32.AND P3, PT, RZ, UR10, PT ;  /* 0x0000000aff007c0c */ /* 0x001fc8000bf62070 */
[----:B------:R-:W-:-:S04]  /*1650*/  ISETP.EQ.OR.EX P0, PT, RZ, UR11, !P0, P3 ;  /* 0x0000000bff007c0c */ /* 0x000fc8000c702730 */
[----:B------:R-:W-:-:S13]  /*1660*/  ISETP.GE.OR P0, PT, R16, R5, P0 ;  /* 0x000000051000720c */ /* 0x000fda0000706670 */
[----:B------:R-:W-:Y:S05]  /*1670*/  @P0 BRA `(.L_x_91) ;  /* 0x00000000000c0947 */ /* 0x000fea0003800000 */
[----:B------:R-:W-:-:S04]  /*1680*/  IMAD.IADD R21, R16, 0x1, -R25 ;  /* 0x0000000110157824 */ /* 0x000fc800078e0a19 */
[----:B--2---:R-:W-:-:S06]  /*1690*/  IMAD.WIDE R20, R21, 0x8, R10 ;  /* 0x0000000815147825 */ /* 0x004fcc00078e020a */
[----:B------:R-:W5:Y:S02]  /*16a0*/  LDG.E.64.CONSTANT R20, desc[UR6][R20.64] ;  /* 0x0000000614147981 */ /* 0x000f64000c1e9b00 */
.L_x_91:
[----:B------:R-:W-:Y:S05]  /*16b0*/  BSYNC.RECONVERGENT B0 ;  /* 0x0000000000007941 */ /* 0x000fea0003800200 */
.L_x_89:
[----:B------:R-:W0:Y:S02]  /*16c0*/  LDC.64 R16, c[0x0][0x390] ;  /* 0x0000e400ff107b82 */ /* 0x000e240000000a00 */
[----:B0-----:R-:W-:-:S05]  /*16d0*/  IMAD.WIDE R16, R3, 0x8, R16 ;  /* 0x0000000803107825 */ /* 0x001fca00078e0210 */
[----:B------:R-:W4:Y:S02]  /*16e0*/  LDG.E.64.CONSTANT R18, desc[UR6][R16.64] ;  /* 0x0000000610127981 */ /* 0x000f24000c1e9b00 */
[----:B----45:R-:W-:Y:S02]  /*16f0*/  DFMA R18, R18, R20, R22 ;  /* 0x000000141212722b */ /* 0x030fe40000000016 */
[----:B------:R-:W4:Y:S01]  /*1700*/  LDG.E.CONSTANT R22, desc[UR6][R14.64+0x4] ;  /* 0x000004060e167981 */ /* 0x000f22000c1e9900 */
[----:B------:R-:W-:Y:S01]  /*1710*/  BSSY.RECONVERGENT B0, `(.L_x_93) ;  /* 0x000001b000007945 */ /* 0x000fe20003800200 */
[C---:B----4-:R-:W-:Y:S02]  /*1720*/  ISETP.GE.AND P0, PT, R22.reuse, R25, PT ;  /* 0x000000191600720c */ /* 0x050fe40003f06270 */
        /* <DEDUP_REMOVED lines=14> */
[----:B------:R-:W-:-:S04]  /*1810*/  IMAD.IADD R21, R22, 0x1, -R25 ;  /* 0x0000000116157824 */ /* 0x000fc800078e0a19 */
[----:B--2---:R-:W-:-:S06]  /*1820*/  IMAD.WIDE R20, R21, 0x8, R10 ;  /* 0x0000000815147825 */ /* 0x004fcc00078e020a */
[----:B------:R-:W5:Y:S01]  /*1830*/  LDG.E.64.CONSTANT R20, desc[UR6][R20.64] ;  /* 0x0000000614147981 */ /* 0x000f62000c1e9b00 */
[----:B------:R-:W-:Y:S05]  /*1840*/  BRA `(.L_x_96) ;  /* 0x00000000001c7947 */ /* 0x000fea0003800000 */
.L_x_95:
[----:B------:R-:W-:-:S04]  /*1850*/  IMAD.IADD R21, R7, 0x1, R22 ;  /* 0x0000000107157824 */ /* 0x000fc800078e0216 */
[----:B---3--:R-:W-:-:S06]  /*1860*/  IMAD.WIDE R20, R21, 0x8, R12 ;  /* 0x0000000815147825 */ /* 0x008fcc00078e020c */
[----:B------:R-:W5:Y:S01]  /*1870*/  LDG.E.64.CONSTANT R20, desc[UR6][R20.64] ;  /* 0x0000000614147981 */ /* 0x000f62000c1e9b00 */
[----:B------:R-:W-:Y:S05]  /*1880*/  BRA `(.L_x_96) ;  /* 0x00000000000c7947 */ /* 0x000fea0003800000 */
.L_x_94:
[----:B------:R-:W-:-:S04]  /*1890*/  IMAD.IADD R21, R22, 0x1, -R2 ;  /* 0x0000000116157824 */ /* 0x000fc800078e0a02 */
[----:B-1----:R-:W-:-:S06]  /*18a0*/  IMAD.WIDE R20, R21, 0x8, R8 ;  /* 0x0000000815147825 */ /* 0x002fcc00078e0208 */
[----:B------:R-:W5:Y:S02]  /*18b0*/  LDG.E.64.CONSTANT R20, desc[UR6][R20.64] ;  /* 0x0000000614147981 */ /* 0x000f64000c1e9b00 */
.L_x_96:
[----:B------:R-:W-:Y:S05]  /*18c0*/  BSYNC.RECONVERGENT B0 ;  /* 0x0000000000007941 */ /* 0x000fea0003800200 */
.L_x_93:
        /* <DEDUP_REMOVED lines=23> */
.L_x_99:
[----:B------:R-:W-:-:S04]  /*1a40*/  IMAD.IADD R21, R7, 0x1, R22 ;  /* 0x0000000107157824 */ /* 0x000fc800078e0216 */
[----:B---3--:R-:W-:-:S06]  /*1a50*/  IMAD.WIDE R20, R21, 0x8, R12 ;  /* 0x0000000815147825 */ /* 0x008fcc00078e020c */
[----:B------:R-:W5:Y:S01]  /*1a60*/  LDG.E.64.CONSTANT R20, desc[UR6][R20.64] ;  /* 0x0000000614147981 */ /* 0x000f62000c1e9b00 */
[----:B------:R-:W-:Y:S05]  /*1a70*/  BRA `(.L_x_100) ;  /* 0x00000000000c7947 */ /* 0x000fea0003800000 */
.L_x_98:
[----:B------:R-:W-:-:S04]  /*1a80*/  IMAD.IADD R21, R22, 0x1, -R2 ;  /* 0x0000000116157824 */ /* 0x000fc800078e0a02 */
[----:B-1----:R-:W-:-:S06]  /*1a90*/  IMAD.WIDE R20, R21, 0x8, R8 ;  /* 0x0000000815147825 */ /* 0x002fcc00078e0208 */
[----:B------:R-:W5:Y:S02]  /*1aa0*/  LDG.E.64.CONSTANT R20, desc[UR6][R20.64] ;  /* 0x0000000614147981 */ /* 0x000f64000c1e9b00 */
.L_x_100:
[----:B------:R-:W-:Y:S05]  /*1ab0*/  BSYNC.RECONVERGENT B0 ;  /* 0x0000000000007941 */ /* 0x000fea0003800200 */
.L_x_97:
[----:B------:R-:W4:Y:S04]  /*1ac0*/  LDG.E.CONSTANT R14, desc[UR6][R14.64+0xc] ;  /* 0x00000c060e0e7981 */ /* 0x000f28000c1e9900 */
[----:B------:R-:W2:Y:S01]  /*1ad0*/  LDG.E.64.CONSTANT R22, desc[UR6][R16.64+0x10] ;  /* 0x0000100610167981 */ /* 0x000ea2000c1e9b00 */
        /* <DEDUP_REMOVED lines=18> */
[----:B------:R-:W-:-:S06]  /*1c00*/  IMAD.WIDE R18, R19, 0x8, R10 ;  /* 0x0000000813127825 */ /* 0x000fcc00078e020a */
[----:B------:R-:W5:Y:S01]  /*1c10*/  LDG.E.64.CONSTANT R18, desc[UR6][R18.64] ;  /* 0x0000000612127981 */ /* 0x000f62000c1e9b00 */
[----:B------:R-:W-:Y:S05]  /*1c20*/  BRA `(.L_x_104) ;  /* 0x00000000001c7947 */ /* 0x000fea0003800000 */
.L_x_103:
[----:B------:R-:W-:-:S04]  /*1c30*/  IMAD.IADD R19, R7, 0x1, R14 ;  /* 0x0000000107137824 */ /* 0x000fc800078e020e */
[----:B---3--:R-:W-:-:S06]  /*1c40*/  IMAD.WIDE R18, R19, 0x8, R12 ;  /* 0x0000000813127825 */ /* 0x008fcc00078e020c */
[----:B------:R-:W5:Y:S01]  /*1c50*/  LDG.E.64.CONSTANT R18, desc[UR6][R18.64] ;  /* 0x0000000612127981 */ /* 0x000f62000c1e9b00 */
[----:B------:R-:W-:Y:S05]  /*1c60*/  BRA `(.L_x_104) ;  /* 0x00000000000c7947 */ /* 0x000fea0003800000 */
.L_x_102:
[----:B------:R-:W-:-:S04]  /*1c70*/  IMAD.IADD R19, R14, 0x1, -R2 ;  /* 0x000000010e137824 */ /* 0x000fc800078e0a02 */
[----:B-1----:R-:W-:-:S06]  /*1c80*/  IMAD.WIDE R18, R19, 0x8, R8 ;  /* 0x0000000813127825 */ /* 0x002fcc00078e0208 */
[----:B------:R-:W5:Y:S02]  /*1c90*/  LDG.E.64.CONSTANT R18, desc[UR6][R18.64] ;  /* 0x0000000612127981 */ /* 0x000f64000c1e9b00 */
.L_x_104:
[----:B------:R-:W-:Y:S05]  /*1ca0*/  BSYNC.RECONVERGENT B0 ;  /* 0x0000000000007941 */ /* 0x000fea0003800200 */
.L_x_101:
[----:B------:R-:W2:Y:S01]  /*1cb0*/  LDG.E.64.CONSTANT R16, desc[UR6][R16.64+0x18] ;  /* 0x0000180610107981 */ /* 0x000ea2000c1e9b00 */
[----:B------:R-:W-:Y:S01]  /*1cc0*/  VIADD R3, R3, 0x4 ;  /* 0x0000000403037836 */ /* 0x000fe20000000000 */
[----:B--2--5:R-:W-:Y:S01]  /*1cd0*/  DFMA R22, R16, R18, R22 ;  /* 0x000000121016722b */ /* 0x024fe20000000016 */
[----:B------:R-:W-:Y:S10]  /*1ce0*/  @P2 BRA `(.L_x_105) ;  /* 0xfffffff400ec2947 */ /* 0x000ff4000383ffff */
.L_x_74:
[----:B------:R-:W-:Y:S05]  /*1cf0*/  BSYNC.RECONVERGENT B1 ;  /* 0x0000000000017941 */ /* 0x000fea0003800200 */
.L_x_73:
[----:B------:R-:W0:Y:S02]  /*1d00*/  LDC.64 R2, c[0x0][0x3b0] ;  /* 0x0000ec00ff027b82 */ /* 0x000e240000000a00 */
[----:B0-----:R-:W-:-:S05]  /*1d10*/  IMAD.WIDE R2, R4, 0x8, R2 ;  /* 0x0000000804027825 */ /* 0x001fca00078e0202 */
[----:B------:R0:W-:Y:S01]  /*1d20*/  STG.E.64 desc[UR6][R2.64], R22 ;  /* 0x0000001602007986 */ /* 0x0001e2000c101b06 */
[----:B------:R-:W-:Y:S05]  /*1d30*/  @!P1 BRA `(.L_x_106) ;  /* 0xffffffec009c9947 */ /* 0x000fea000383ffff */
[----:B------:R-:W-:Y:S05]  /*1d40*/  EXIT ;  /* 0x000000000000794d */ /* 0x000fea0003800000 */
.L_x_107:
        /* <DEDUP_REMOVED lines=11> */
.L_x_110:


//--------------------- .nv.shared.reserved.0     --------------------------
	.section	.nv.shared.reserved.0,"aw",@nobits
	.weak		__nv_reservedSMEM_offset_0_alias
	.size		__nv_reservedSMEM_offset_0_alias, 0, 64
	.other		__nv_reservedSMEM_offset_0_alias,@"STO_CUDA_RESERVED_SHARED STV_DEFAULT"
__nv_reservedSMEM_offset_0_alias:
	.zero		0
	.zero		64


//--------------------- .nv.constant0._Z28stencil7_coarsened_kernel_3dILi8EEvPKiS1_PKdS3_S3_S3_Pdiiiiii --------------------------
	.section	.nv.constant0._Z28stencil7_coarsened_kernel_3dILi8EEvPKiS1_PKdS3_S3_S3_Pdiiiiii,"a",@progbits
	.sectionflags	@""
	.align	4
.nv.constant0._Z28stencil7_coarsened_kernel_3dILi8EEvPKiS1_PKdS3_S3_S3_Pdiiiiii:
	.zero		976


//--------------------- .nv.constant0._Z28stencil7_coarsened_kernel_3dILi4EEvPKiS1_PKdS3_S3_S3_Pdiiiiii --------------------------
	.section	.nv.constant0._Z28stencil7_coarsened_kernel_3dILi4EEvPKiS1_PKdS3_S3_S3_Pdiiiiii,"a",@progbits
	.sectionflags	@""
	.align	4
.nv.constant0._Z28stencil7_coarsened_kernel_3dILi4EEvPKiS1_PKdS3_S3_S3_Pdiiiiii:
	.zero		976


//--------------------- .nv.constant0._Z28stencil7_coarsened_kernel_3dILi2EEvPKiS1_PKdS3_S3_S3_Pdiiiiii --------------------------
	.section	.nv.constant0._Z28stencil7_coarsened_kernel_3dILi2EEvPKiS1_PKdS3_S3_S3_Pdiiiiii,"a",@progbits
	.sectionflags	@""
	.align	4
.nv.constant0._Z28stencil7_coarsened_kernel_3dILi2EEvPKiS1_PKdS3_S3_S3_Pdiiiiii:
	.zero		976


//--------------------- SYMBOLS --------------------------

	.type		.nv.reservedSmem.offset0,@object
	.size		.nv.reservedSmem.offset0,0x4
